	.target	sm_100a

	.elftype	@"ET_EXEC"


//--------------------- .note.nv.tkinfo           --------------------------
	.section	.note.nv.tkinfo,"",@"SHT_NOTE"
	.sectionflags	@"SHF_NOTE_NV_TKINFO"
	.tkinfo
        /*0018*/ 	.word	0x00000002
        /*0030*/ 	.string	""
        /*0030*/ 	.string	"ptxas"
        /*0030*/ 	.string	"Cuda compilation tools, release 13.0, V13.0.88"
        /*0030*/ 	.string	"Build cuda_13.0.r13.0/compiler.36424714_0"
        /*0030*/ 	.string	"-arch sm_100a -m 64 "



//--------------------- .note.nv.cuinfo           --------------------------
	.section	.note.nv.cuinfo,"",@"SHT_NOTE"
	.sectionflags	@"SHF_NOTE_NV_CUINFO"
        /*0018*/ 	.short	0x0002
        /*001a*/ 	.short	0x0064
        /*001c*/ 	.short	0x0082
	.zero		2


//--------------------- .nv.info                  --------------------------
	.section	.nv.info,"",@"SHT_CUDA_INFO"
	.align	4


	//----- nvinfo : EIATTR_REGCOUNT
	.align		4
        /*0000*/ 	.byte	0x04, 0x2f
        /*0002*/ 	.short	(.L_19 - .L_18)
	.align		4
.L_18:
        /*0004*/ 	.word	index@(_ZN7cutlass13device_kernelINS_4gemm6kernel13GemmUniversalIN4cute5tupleIJiiiiEEENS1_10collective13CollectiveMmaINS1_35MainloopSm100TmaUmmaWarpSpecializedILi3ELi2ELi2ENS5_IJNS4_1CILi1EEESB_SB_EEEEENS5_IJNSA_ILi128EEENSA_ILi256EEENSA_ILi32EEEEEEfNS5_IJSB_llEEEfSI_NS4_8TiledMMAINS4_8MMA_AtomIJNS4_17SM100_MMA_TF32_SSINS_10tfloat32_tESM_fLi128ELi256ELNS4_4UMMA5MajorE1ELSO_1ELNSN_7ScaleInE0ELSP_0EEEEEENS4_6LayoutISC_NS5_IJNSA_ILi0EEEST_ST_EEEEENS5_IJNS4_10UnderscoreESW_SW_EEEEENS4_13SM90_TMA_LOADENS4_14ComposedLayoutINS4_7SwizzleILi2ELi5ELi2EEENS4_18smem_ptr_flag_bitsILi32EEENSS_INS5_IJSG_NSA_ILi4EEEEEENS5_IJSB_SG_EEEEEEEvNS4_8identityESZ_S19_vS1A_EENS_8epilogue10collective18CollectiveEpilogueINS1C_23Sm100TmaWarpSpecializedILi4ELi2ELi32ELb1ELb0EEEJSH_NS5_IJNSS_ISE_SB_EENSS_ISG_SB_EEEEEfNS5_IJlSB_lEEEfS1K_NS1C_6fusion15FusionCallbacksIS1G_NS1L_17LinearCombinationIffffLNS_15FloatRoundStyleE2EEESH_S1J_JEEENS4_5SM1004TMEM4LOAD26SM100_TMEM_LOAD_32dp32b32xESZ_NS10_INS11_ILi3ELi4ELi3EEES14_NSS_INS5_IJNSA_ILi8EEESG_EEENS5_IJSG_SB_EEEEEEENS4_39AutoVectorizingCopyWithAssumedAlignmentILi128EEENS4_14SM90_TMA_STOREES20_S22_S22_EEEvvEEEEvNT_6ParamsE)
        /*0008*/ 	.word	0x0000009a


	//----- nvinfo : EIATTR_FRAME_SIZE
	.align		4
.L_19:
        /*000c*/ 	.byte	0x04, 0x11
        /*000e*/ 	.short	(.L_21 - .L_20)
	.align		4
.L_20:
        /*0010*/ 	.word	index@($__internal_2_$__cuda_sm10x_tcgen05_guardrail_trap_unallocated_columns_being_dealloced)
        /*0014*/ 	.word	0x00000000


	//----- nvinfo : EIATTR_FRAME_SIZE
	.align		4
.L_21:
        /*0018*/ 	.byte	0x04, 0x11
        /*001a*/ 	.short	(.L_23 - .L_22)
	.align		4
.L_22:
        /*001c*/ 	.word	index@($__internal_1_$__cuda_sm10x_tcgen05_guardrail_trap_phase_invalid_during_alloc)
        /*0020*/ 	.word	0x00000000


	//----- nvinfo : EIATTR_FRAME_SIZE
	.align		4
.L_23:
        /*0024*/ 	.byte	0x04, 0x11
        /*0026*/ 	.short	(.L_25 - .L_24)
	.align		4
.L_24:
        /*0028*/ 	.word	index@($__internal_0_$__cuda_sm10x_tcgen05_guardrail_trap_col_being_dealloced_not_returned_by_alloc)
        /*002c*/ 	.word	0x00000000


	//----- nvinfo : EIATTR_FRAME_SIZE
	.align		4
.L_25:
        /*0030*/ 	.byte	0x04, 0x11
        /*0032*/ 	.short	(.L_27 - .L_26)
	.align		4
.L_26:
        /*0034*/ 	.word	index@(_ZN7cutlass13device_kernelINS_4gemm6kernel13GemmUniversalIN4cute5tupleIJiiiiEEENS1_10collective13CollectiveMmaINS1_35MainloopSm100TmaUmmaWarpSpecializedILi3ELi2ELi2ENS5_IJNS4_1CILi1EEESB_SB_EEEEENS5_IJNSA_ILi128EEENSA_ILi256EEENSA_ILi32EEEEEEfNS5_IJSB_llEEEfSI_NS4_8TiledMMAINS4_8MMA_AtomIJNS4_17SM100_MMA_TF32_SSINS_10tfloat32_tESM_fLi128ELi256ELNS4_4UMMA5MajorE1ELSO_1ELNSN_7ScaleInE0ELSP_0EEEEEENS4_6LayoutISC_NS5_IJNSA_ILi0EEEST_ST_EEEEENS5_IJNS4_10UnderscoreESW_SW_EEEEENS4_13SM90_TMA_LOADENS4_14ComposedLayoutINS4_7SwizzleILi2ELi5ELi2EEENS4_18smem_ptr_flag_bitsILi32EEENSS_INS5_IJSG_NSA_ILi4EEEEEENS5_IJSB_SG_EEEEEEEvNS4_8identityESZ_S19_vS1A_EENS_8epilogue10collective18CollectiveEpilogueINS1C_23Sm100TmaWarpSpecializedILi4ELi2ELi32ELb1ELb0EEEJSH_NS5_IJNSS_ISE_SB_EENSS_ISG_SB_EEEEEfNS5_IJlSB_lEEEfS1K_NS1C_6fusion15FusionCallbacksIS1G_NS1L_17LinearCombinationIffffLNS_15FloatRoundStyleE2EEESH_S1J_JEEENS4_5SM1004TMEM4LOAD26SM100_TMEM_LOAD_32dp32b32xESZ_NS10_INS11_ILi3ELi4ELi3EEES14_NSS_INS5_IJNSA_ILi8EEESG_EEENS5_IJSG_SB_EEEEEEENS4_39AutoVectorizingCopyWithAssumedAlignmentILi128EEENS4_14SM90_TMA_STOREES20_S22_S22_EEEvvEEEEvNT_6ParamsE)
        /*0038*/ 	.word	0x00000000


	//----- nvinfo : EIATTR_MIN_STACK_SIZE
	.align		4
.L_27:
        /*003c*/ 	.byte	0x04, 0x12
        /*003e*/ 	.short	(.L_29 - .L_28)
	.align		4
.L_28:
        /*0040*/ 	.word	index@(_ZN7cutlass13device_kernelINS_4gemm6kernel13GemmUniversalIN4cute5tupleIJiiiiEEENS1_10collective13CollectiveMmaINS1_35MainloopSm100TmaUmmaWarpSpecializedILi3ELi2ELi2ENS5_IJNS4_1CILi1EEESB_SB_EEEEENS5_IJNSA_ILi128EEENSA_ILi256EEENSA_ILi32EEEEEEfNS5_IJSB_llEEEfSI_NS4_8TiledMMAINS4_8MMA_AtomIJNS4_17SM100_MMA_TF32_SSINS_10tfloat32_tESM_fLi128ELi256ELNS4_4UMMA5MajorE1ELSO_1ELNSN_7ScaleInE0ELSP_0EEEEEENS4_6LayoutISC_NS5_IJNSA_ILi0EEEST_ST_EEEEENS5_IJNS4_10UnderscoreESW_SW_EEEEENS4_13SM90_TMA_LOADENS4_14ComposedLayoutINS4_7SwizzleILi2ELi5ELi2EEENS4_18smem_ptr_flag_bitsILi32EEENSS_INS5_IJSG_NSA_ILi4EEEEEENS5_IJSB_SG_EEEEEEEvNS4_8identityESZ_S19_vS1A_EENS_8epilogue10collective18CollectiveEpilogueINS1C_23Sm100TmaWarpSpecializedILi4ELi2ELi32ELb1ELb0EEEJSH_NS5_IJNSS_ISE_SB_EENSS_ISG_SB_EEEEEfNS5_IJlSB_lEEEfS1K_NS1C_6fusion15FusionCallbacksIS1G_NS1L_17LinearCombinationIffffLNS_15FloatRoundStyleE2EEESH_S1J_JEEENS4_5SM1004TMEM4LOAD26SM100_TMEM_LOAD_32dp32b32xESZ_NS10_INS11_ILi3ELi4ELi3EEES14_NSS_INS5_IJNSA_ILi8EEESG_EEENS5_IJSG_SB_EEEEEEENS4_39AutoVectorizingCopyWithAssumedAlignmentILi128EEENS4_14SM90_TMA_STOREES20_S22_S22_EEEvvEEEEvNT_6ParamsE)
        /*0044*/ 	.word	0x00000000
.L_29:


//--------------------- .nv.compat                --------------------------
	.section	.nv.compat,"",@"SHT_CUDA_COMPAT_INFO"
	.align	4
        /*0000*/ 	.byte	0x02, 0x09, 0x01, 0x00, 0x02, 0x02, 0x02, 0x00, 0x02, 0x05, 0x05, 0x00, 0x03, 0x07, 0x01, 0x01
        /*0010*/ 	.byte	0x02, 0x03, 0x01, 0x00, 0x02, 0x06, 0x01, 0x00, 0x04, 0x0b, 0x08, 0x00, 0x09, 0x00, 0x00, 0x00
        /*0020*/ 	.byte	0x00, 0x00, 0x00, 0x00


//--------------------- .nv.info._ZN7cutlass13device_kernelINS_4gemm6kernel13GemmUniversalIN4cute5tupleIJiiiiEEENS1_10collective13CollectiveMmaINS1_35MainloopSm100TmaUmmaWarpSpecializedILi3ELi2ELi2ENS5_IJNS4_1CILi1EEESB_SB_EEEEENS5_IJNSA_ILi128EEENSA_ILi256EEENSA_ILi32EEEEEEfNS5_IJSB_llEEEfSI_NS4_8TiledMMAINS4_8MMA_AtomIJNS4_17SM100_MMA_TF32_SSINS_10tfloat32_tESM_fLi128ELi256ELNS4_4UMMA5MajorE1ELSO_1ELNSN_7ScaleInE0ELSP_0EEEEEENS4_6LayoutISC_NS5_IJNSA_ILi0EEEST_ST_EEEEENS5_IJNS4_10UnderscoreESW_SW_EEEEENS4_13SM90_TMA_LOADENS4_14ComposedLayoutINS4_7SwizzleILi2ELi5ELi2EEENS4_18smem_ptr_flag_bitsILi32EEENSS_INS5_IJSG_NSA_ILi4EEEEEENS5_IJSB_SG_EEEEEEEvNS4_8identityESZ_S19_vS1A_EENS_8epilogue10collective18CollectiveEpilogueINS1C_23Sm100TmaWarpSpecializedILi4ELi2ELi32ELb1ELb0EEEJSH_NS5_IJNSS_ISE_SB_EENSS_ISG_SB_EEEEEfNS5_IJlSB_lEEEfS1K_NS1C_6fusion15FusionCallbacksIS1G_NS1L_17LinearCombinationIffffLNS_15FloatRoundStyleE2EEESH_S1J_JEEENS4_5SM1004TMEM4LOAD26SM100_TMEM_LOAD_32dp32b32xESZ_NS10_INS11_ILi3ELi4ELi3EEES14_NSS_INS5_IJNSA_ILi8EEESG_EEENS5_IJSG_SB_EEEEEEENS4_39AutoVectorizingCopyWithAssumedAlignmentILi128EEENS4_14SM90_TMA_STOREES20_S22_S22_EEEvvEEEEvNT_6ParamsE --------------------------
	.section	.nv.info._ZN7cutlass13device_kernelINS_4gemm6kernel13GemmUniversalIN4cute5tupleIJiiiiEEENS1_10collective13CollectiveMmaINS1_35MainloopSm100TmaUmmaWarpSpecializedILi3ELi2ELi2ENS5_IJNS4_1CILi1EEESB_SB_EEEEENS5_IJNSA_ILi128EEENSA_ILi256EEENSA_ILi32EEEEEEfNS5_IJSB_llEEEfSI_NS4_8TiledMMAINS4_8MMA_AtomIJNS4_17SM100_MMA_TF32_SSINS_10tfloat32_tESM_fLi128ELi256ELNS4_4UMMA5MajorE1ELSO_1ELNSN_7ScaleInE0ELSP_0EEEEEENS4_6LayoutISC_NS5_IJNSA_ILi0EEEST_ST_EEEEENS5_IJNS4_10UnderscoreESW_SW_EEEEENS4_13SM90_TMA_LOADENS4_14ComposedLayoutINS4_7SwizzleILi2ELi5ELi2EEENS4_18smem_ptr_flag_bitsILi32EEENSS_INS5_IJSG_NSA_ILi4EEEEEENS5_IJSB_SG_EEEEEEEvNS4_8identityESZ_S19_vS1A_EENS_8epilogue10collective18CollectiveEpilogueINS1C_23Sm100TmaWarpSpecializedILi4ELi2ELi32ELb1ELb0EEEJSH_NS5_IJNSS_ISE_SB_EENSS_ISG_SB_EEEEEfNS5_IJlSB_lEEEfS1K_NS1C_6fusion15FusionCallbacksIS1G_NS1L_17LinearCombinationIffffLNS_15FloatRoundStyleE2EEESH_S1J_JEEENS4_5SM1004TMEM4LOAD26SM100_TMEM_LOAD_32dp32b32xESZ_NS10_INS11_ILi3ELi4ELi3EEES14_NSS_INS5_IJNSA_ILi8EEESG_EEENS5_IJSG_SB_EEEEEEENS4_39AutoVectorizingCopyWithAssumedAlignmentILi128EEENS4_14SM90_TMA_STOREES20_S22_S22_EEEvvEEEEvNT_6ParamsE,"",@"SHT_CUDA_INFO"
	.sectionflags	@""
	.align	4


	//----- nvinfo : EIATTR_CUDA_API_VERSION
	.align		4
        /*0000*/ 	.byte	0x04, 0x37
        /*0002*/ 	.short	(.L_31 - .L_30)
.L_30:
        /*0004*/ 	.word	0x00000082


	//----- nvinfo : EIATTR_KPARAM_INFO
	.align		4
.L_31:
        /*0008*/ 	.byte	0x04, 0x17
        /*000a*/ 	.short	(.L_33 - .L_32)
.L_32:
        /*000c*/ 	.word	0x00000000
        /*0010*/ 	.short	0x0000
        /*0012*/ 	.short	0x0000
        /*0014*/ 	.byte	0x00, 0xf0, 0x01, 0x20


	//----- nvinfo : EIATTR_AT_ENTRY_FRAGMENTS
	.align		4
.L_33:
        /*0018*/ 	.byte	0x04, 0x4f
        /*001a*/ 	.short	(.L_35 - .L_34)


	//   ....[0]....
.L_34:
        /*001c*/ 	.word	0x00000006


	//----- nvinfo : EIATTR_RESERVED_SMEM_USED
	.align		4
.L_35:
        /*0020*/ 	.byte	0x01, 0x41
	.zero		2


	//----- nvinfo : EIATTR_SPARSE_MMA_MASK
	.align		4
        /*0024*/ 	.byte	0x03, 0x50
        /*0026*/ 	.short	0x0000


	//----- nvinfo : EIATTR_TCGEN05_1CTA_USED
	.align		4
        /*0028*/ 	.byte	0x01, 0x51
	.zero		2


	//----- nvinfo : EIATTR_MAXREG_COUNT
	.align		4
        /*002c*/ 	.byte	0x03, 0x1b
        /*002e*/ 	.short	0x00ff


	//----- nvinfo : EIATTR_NUM_BARRIERS
	.align		4
        /*0030*/ 	.byte	0x02, 0x4c
        /*0032*/ 	.byte	0x07
	.zero		1


	//----- nvinfo : EIATTR_EXTERNS
	.align		4
        /*0034*/ 	.byte	0x04, 0x0f
        /*0036*/ 	.short	(.L_37 - .L_36)


	//   ....[0]....
	.align		4
.L_36:
        /*0038*/ 	.word	index@(__assertfail)


	//----- nvinfo : EIATTR_MERCURY_ISA_VERSION
	.align		4
.L_37:
        /*003c*/ 	.byte	0x03, 0x5f
        /*003e*/ 	.short	0x0101


	//----- nvinfo : EIATTR_INT_WARP_WIDE_INSTR_OFFSETS
	.align		4
        /*0040*/ 	.byte	0x04, 0x31
        /*0042*/ 	.short	(.L_39 - .L_38)


	//   ....[0]....
.L_38:
        /*0044*/ 	.word	0x00002be0


	//   ....[1]....
        /*0048*/ 	.word	0x00004490


	//   ....[2]....
        /*004c*/ 	.word	0x000044b0


	//   ....[3]....
        /*0050*/ 	.word	0x000044e0


	//   ....[4]....
        /*0054*/ 	.word	0x00004e20


	//   ....[5]....
        /*0058*/ 	.word	0x00004e90


	//   ....[6]....
        /*005c*/ 	.word	0x00004f80


	//   ....[7]....
        /*0060*/ 	.word	0x00005000


	//   ....[8]....
        /*0064*/ 	.word	0x00005100


	//   ....[9]....
        /*0068*/ 	.word	0x00005180


	//   ....[10]....
        /*006c*/ 	.word	0x00005280


	//   ....[11]....
        /*0070*/ 	.word	0x00005310


	//   ....[12]....
        /*0074*/ 	.word	0x00005410


	//   ....[13]....
        /*0078*/ 	.word	0x000054f0


	//   ....[14]....
        /*007c*/ 	.word	0x00005590


	//   ....[15]....
        /*0080*/ 	.word	0x00005680


	//   ....[16]....
        /*0084*/ 	.word	0x00005720


	//   ....[17]....
        /*0088*/ 	.word	0x00005830


	//   ....[18]....
        /*008c*/ 	.word	0x00005990


	//   ....[19]....
        /*0090*/ 	.word	0x00005ad0


	//----- nvinfo : EIATTR_COOP_GROUP_MASK_REGIDS
	.align		4
.L_39:
        /*0094*/ 	.byte	0x04, 0x29
        /*0096*/ 	.short	(.L_41 - .L_40)


	//   ....[0]....
.L_40:
        /*0098*/ 	.word	0xffffffff


	//   ....[1]....
        /*009c*/ 	.word	0xffffffff


	//   ....[2]....
        /*00a0*/ 	.word	0xffffffff


	//   ....[3]....
        /*00a4*/ 	.word	0xffffffff


	//   ....[4]....
        /*00a8*/ 	.word	0xffffffff


	//   ....[5]....
        /*00ac*/ 	.word	0xffffffff


	//   ....[6]....
        /*00b0*/ 	.word	0xffffffff


	//   ....[7]....
        /*00b4*/ 	.word	0xffffffff


	//   ....[8]....
        /*00b8*/ 	.word	0xffffffff


	//   ....[9]....
        /*00bc*/ 	.word	0xffffffff


	//   ....[10]....
        /*00c0*/ 	.word	0xffffffff


	//   ....[11]....
        /*00c4*/ 	.word	0xffffffff


	//   ....[12]....
        /*00c8*/ 	.word	0xffffffff


	//----- nvinfo : EIATTR_COOP_GROUP_INSTR_OFFSETS
	.align		4
.L_41:
        /*00cc*/ 	.byte	0x04, 0x28
        /*00ce*/ 	.short	(.L_43 - .L_42)


	//   ....[0]....
.L_42:
        /*00d0*/ 	.word	0x00000090


	//   ....[1]....
        /*00d4*/ 	.word	0x000004d0


	//   ....[2]....
        /*00d8*/ 	.word	0x00000620


	//   ....[3]....
        /*00dc*/ 	.word	0x000007c0


	//   ....[4]....
        /*00e0*/ 	.word	0x000008c0


	//   ....[5]....
        /*00e4*/ 	.word	0x00000a30


	//   ....[6]....
        /*00e8*/ 	.word	0x00000b90


	//   ....[7]....
        /*00ec*/ 	.word	0x00002ab0


	//   ....[8]....
        /*00f0*/ 	.word	0x00003820


	//   ....[9]....
        /*00f4*/ 	.word	0x00003a30


	//   ....[10]....
        /*00f8*/ 	.word	0x00003a60


	//   ....[11]....
        /*00fc*/ 	.word	0x00004370


	//   ....[12]....
        /*0100*/ 	.word	0x000045a0


	//----- nvinfo : EIATTR_VRC_CTA_INIT_COUNT
	.align		4
.L_43:
        /*0104*/ 	.byte	0x02, 0x4a
        /*0106*/ 	.byte	0x80
	.zero		1


	//----- nvinfo : EIATTR_SYSCALL_OFFSETS
	.align		4
        /*0108*/ 	.byte	0x04, 0x46
        /*010a*/ 	.short	(.L_45 - .L_44)


	//   ....[0]....
.L_44:
        /*010c*/ 	.word	0x00006590


	//   ....[1]....
        /*0110*/ 	.word	0x00006680


	//   ....[2]....
        /*0114*/ 	.word	0x00007010


	//   ....[3]....
        /*0118*/ 	.word	0x00007a60


	//   ....[4]....
        /*011c*/ 	.word	0x00008480


	//   ....[5]....
        /*0120*/ 	.word	0x00008ed0


	//   ....[6]....
        /*0124*/ 	.word	0x00009930


	//   ....[7]....
        /*0128*/ 	.word	0x0000a3c0


	//   ....[8]....
        /*012c*/ 	.word	0x0000ae20


	//   ....[9]....
        /*0130*/ 	.word	0x0000b830


	//----- nvinfo : EIATTR_MBARRIER_INSTR_OFFSETS
	.align		4
.L_45:
        /*0134*/ 	.byte	0x04, 0x39
        /*0136*/ 	.short	(.L_47 - .L_46)


	//   ....[0]....
.L_46:
        /*0138*/ 	.word	0x000005b0
        /*013c*/ 	.word	0x000000ff
        /*0140*/ 	.word	0x00000000
        /*0144*/ 	.short	0x0100
        /*0146*/ 	.byte	0x05
	.zero		1


	//   ....[1]....
        /*0148*/ 	.word	0x000005c0
        /*014c*/ 	.word	0x000000ff
        /*0150*/ 	.word	0x00000018
        /*0154*/ 	.short	0x0100
        /*0156*/ 	.byte	0x05
	.zero		1


	//   ....[2]....
        /*0158*/ 	.word	0x000005d0
        /*015c*/ 	.word	0x000000ff
        /*0160*/ 	.word	0x00000008
        /*0164*/ 	.short	0x0100
        /*0166*/ 	.byte	0x05
	.zero		1


	//   ....[3]....
        /*0168*/ 	.word	0x000005e0
        /*016c*/ 	.word	0x000000ff
        /*0170*/ 	.word	0x00000020
        /*0174*/ 	.short	0x0100
        /*0176*/ 	.byte	0x05
	.zero		1


	//   ....[4]....
        /*0178*/ 	.word	0x000005f0
        /*017c*/ 	.word	0x000000ff
        /*0180*/ 	.word	0x00000010
        /*0184*/ 	.short	0x0100
        /*0186*/ 	.byte	0x05
	.zero		1


	//   ....[5]....
        /*0188*/ 	.word	0x00000600
        /*018c*/ 	.word	0x000000ff
        /*0190*/ 	.word	0x00000028
        /*0194*/ 	.short	0x0100
        /*0196*/ 	.byte	0x05
	.zero		1


	//   ....[6]....
        /*0198*/ 	.word	0x00000730
        /*019c*/ 	.word	0x000000ff
        /*01a0*/ 	.word	0x00000030
        /*01a4*/ 	.short	0x0100
        /*01a6*/ 	.byte	0x07
	.zero		1


	//   ....[7]....
        /*01a8*/ 	.word	0x00000740
        /*01ac*/ 	.word	0x000000ff
        /*01b0*/ 	.word	0x00000050
        /*01b4*/ 	.short	0x0100
        /*01b6*/ 	.byte	0x07
	.zero		1


	//   ....[8]....
        /*01b8*/ 	.word	0x00000750
        /*01bc*/ 	.word	0x000000ff
        /*01c0*/ 	.word	0x00000038
        /*01c4*/ 	.short	0x0100
        /*01c6*/ 	.byte	0x07
	.zero		1


	//   ....[9]....
        /*01c8*/ 	.word	0x00000760
        /*01cc*/ 	.word	0x000000ff
        /*01d0*/ 	.word	0x00000058
        /*01d4*/ 	.short	0x0100
        /*01d6*/ 	.byte	0x07
	.zero		1


	//   ....[10]....
        /*01d8*/ 	.word	0x00000770
        /*01dc*/ 	.word	0x000000ff
        /*01e0*/ 	.word	0x00000040
        /*01e4*/ 	.short	0x0100
        /*01e6*/ 	.byte	0x07
	.zero		1


	//   ....[11]....
        /*01e8*/ 	.word	0x00000780
        /*01ec*/ 	.word	0x000000ff
        /*01f0*/ 	.word	0x00000060
        /*01f4*/ 	.short	0x0100
        /*01f6*/ 	.byte	0x07
	.zero		1


	//   ....[12]....
        /*01f8*/ 	.word	0x00000790
        /*01fc*/ 	.word	0x000000ff
        /*0200*/ 	.word	0x00000048
        /*0204*/ 	.short	0x0100
        /*0206*/ 	.byte	0x07
	.zero		1


	//   ....[13]....
        /*0208*/ 	.word	0x000007a0
        /*020c*/ 	.word	0x000000ff
        /*0210*/ 	.word	0x00000068
        /*0214*/ 	.short	0x0100
        /*0216*/ 	.byte	0x07
	.zero		1


	//   ....[14]....
        /*0218*/ 	.word	0x00000890
        /*021c*/ 	.word	0x000000ff
        /*0220*/ 	.word	0x00000070
        /*0224*/ 	.short	0x0100
        /*0226*/ 	.byte	0x05
	.zero		1


	//   ....[15]....
        /*0228*/ 	.word	0x000008a0
        /*022c*/ 	.word	0x000000ff
        /*0230*/ 	.word	0x00000078
        /*0234*/ 	.short	0x0100
        /*0236*/ 	.byte	0x05
	.zero		1


	//   ....[16]....
        /*0238*/ 	.word	0x000009e0
        /*023c*/ 	.word	0x000000ff
        /*0240*/ 	.word	0x00000080
        /*0244*/ 	.short	0x0100
        /*0246*/ 	.byte	0x05
	.zero		1


	//   ....[17]....
        /*0248*/ 	.word	0x000009f0
        /*024c*/ 	.word	0x000000ff
        /*0250*/ 	.word	0x00000090
        /*0254*/ 	.short	0x0100
        /*0256*/ 	.byte	0x05
	.zero		1


	//   ....[18]....
        /*0258*/ 	.word	0x00000a00
        /*025c*/ 	.word	0x000000ff
        /*0260*/ 	.word	0x00000088
        /*0264*/ 	.short	0x0100
        /*0266*/ 	.byte	0x05
	.zero		1


	//   ....[19]....
        /*0268*/ 	.word	0x00000a10
        /*026c*/ 	.word	0x000000ff
        /*0270*/ 	.word	0x00000098
        /*0274*/ 	.short	0x0100
        /*0276*/ 	.byte	0x05
	.zero		1


	//   ....[20]....
        /*0278*/ 	.word	0x00000b40
        /*027c*/ 	.word	0x000000ff
        /*0280*/ 	.word	0x000000a0
        /*0284*/ 	.short	0x0100
        /*0286*/ 	.byte	0x07
	.zero		1


	//   ....[21]....
        /*0288*/ 	.word	0x00000b50
        /*028c*/ 	.word	0x000000ff
        /*0290*/ 	.word	0x000000b0
        /*0294*/ 	.short	0x0100
        /*0296*/ 	.byte	0x07
	.zero		1


	//   ....[22]....
        /*0298*/ 	.word	0x00000b60
        /*029c*/ 	.word	0x000000ff
        /*02a0*/ 	.word	0x000000a8
        /*02a4*/ 	.short	0x0100
        /*02a6*/ 	.byte	0x07
	.zero		1


	//   ....[23]....
        /*02a8*/ 	.word	0x00000b70
        /*02ac*/ 	.word	0x000000ff
        /*02b0*/ 	.word	0x000000b8
        /*02b4*/ 	.short	0x0100
        /*02b6*/ 	.byte	0x07
	.zero		1


	//   ....[24]....
        /*02b8*/ 	.word	0x00000c60
        /*02bc*/ 	.word	0x000000ff
        /*02c0*/ 	.word	0x000000c0
        /*02c4*/ 	.short	0x0100
        /*02c6*/ 	.byte	0x05
	.zero		1


	//   ....[25]....
        /*02c8*/ 	.word	0x00000c70
        /*02cc*/ 	.word	0x000000ff
        /*02d0*/ 	.word	0x000000d0
        /*02d4*/ 	.short	0x0100
        /*02d6*/ 	.byte	0x05
	.zero		1


	//   ....[26]....
        /*02d8*/ 	.word	0x00000c80
        /*02dc*/ 	.word	0x000000ff
        /*02e0*/ 	.word	0x000000c8
        /*02e4*/ 	.short	0x0100
        /*02e6*/ 	.byte	0x05
	.zero		1


	//   ....[27]....
        /*02e8*/ 	.word	0x00000c90
        /*02ec*/ 	.word	0x000000ff
        /*02f0*/ 	.word	0x000000d8
        /*02f4*/ 	.short	0x0100
        /*02f6*/ 	.byte	0x05
	.zero		1


	//   ....[28]....
        /*02f8*/ 	.word	0x00001570
        /*02fc*/ 	.word	0x00000003
        /*0300*/ 	.word	0x000000d0
        /*0304*/ 	.short	0x010a
        /*0306*/ 	.byte	0xff
	.zero		1


	//   ....[29]....
        /*0308*/ 	.word	0x000015a0
        /*030c*/ 	.word	0x00000003
        /*0310*/ 	.word	0x000000c0
        /*0314*/ 	.short	0x0101
        /*0316*/ 	.byte	0xff
	.zero		1


	//   ....[30]....
        /*0318*/ 	.word	0x00001660
        /*031c*/ 	.word	0x000000ff
        /*0320*/ 	.word	0x00000018
        /*0324*/ 	.short	0x010a
        /*0326*/ 	.byte	0x08
	.zero		1


	//   ....[31]....
        /*0328*/ 	.word	0x00001810
        /*032c*/ 	.word	0x000000ff
        /*0330*/ 	.word	0x00000018
        /*0334*/ 	.short	0x010a
        /*0336*/ 	.byte	0x06
	.zero		1


	//   ....[32]....
        /*0338*/ 	.word	0x00001920
        /*033c*/ 	.word	0x000000ff
        /*0340*/ 	.word	0x00000018
        /*0344*/ 	.short	0x010a
        /*0346*/ 	.byte	0x08
	.zero		1


	//   ....[33]....
        /*0348*/ 	.word	0x00002070
        /*034c*/ 	.word	0x000000ff
        /*0350*/ 	.word	0x00000078
        /*0354*/ 	.short	0x0101
        /*0356*/ 	.byte	0x04
	.zero		1


	//   ....[34]....
        /*0358*/ 	.word	0x00002090
        /*035c*/ 	.word	0x000000ff
        /*0360*/ 	.word	0x00000018
        /*0364*/ 	.short	0x010a
        /*0366*/ 	.byte	0x08
	.zero		1


	//   ....[35]....
        /*0368*/ 	.word	0x00002200
        /*036c*/ 	.word	0x000000ff
        /*0370*/ 	.word	0x00000018
        /*0374*/ 	.short	0x010a
        /*0376*/ 	.byte	0x06
	.zero		1


	//   ....[36]....
        /*0378*/ 	.word	0x00002310
        /*037c*/ 	.word	0x000000ff
        /*0380*/ 	.word	0x00000018
        /*0384*/ 	.short	0x010a
        /*0386*/ 	.byte	0x08
	.zero		1


	//   ....[37]....
        /*0388*/ 	.word	0x00002ae0
        /*038c*/ 	.word	0x00000002
        /*0390*/ 	.word	0x00000080
        /*0394*/ 	.short	0x010a
        /*0396*/ 	.byte	0xff
	.zero		1


	//   ....[38]....
        /*0398*/ 	.word	0x00002bb0
        /*039c*/ 	.word	0x00000002
        /*03a0*/ 	.word	0x00000000
        /*03a4*/ 	.short	0x0101
        /*03a6*/ 	.byte	0xff
	.zero		1


	//   ....[39]....
        /*03a8*/ 	.word	0x00003120
        /*03ac*/ 	.word	0x000000ff
        /*03b0*/ 	.word	0x00000000
        /*03b4*/ 	.short	0x010a
        /*03b6*/ 	.byte	0x05
	.zero		1


	//   ....[40]....
        /*03b8*/ 	.word	0x000031b0
        /*03bc*/ 	.word	0x000000ff
        /*03c0*/ 	.word	0x00000000
        /*03c4*/ 	.short	0x010a
        /*03c6*/ 	.byte	0x05
	.zero		1


	//   ....[41]....
        /*03c8*/ 	.word	0x00003250
        /*03cc*/ 	.word	0x00000000
        /*03d0*/ 	.word	0x00000000
        /*03d4*/ 	.short	0x010a
        /*03d6*/ 	.byte	0xff
	.zero		1


	//   ....[42]....
        /*03d8*/ 	.word	0x00003370
        /*03dc*/ 	.word	0x00000000
        /*03e0*/ 	.word	0x000000c0
        /*03e4*/ 	.short	0x010a
        /*03e6*/ 	.byte	0xff
	.zero		1


	//   ....[43]....
        /*03e8*/ 	.word	0x000033d0
        /*03ec*/ 	.word	0x00000004
        /*03f0*/ 	.word	0x00000000
        /*03f4*/ 	.short	0x0101
        /*03f6*/ 	.byte	0xff
	.zero		1


	//   ....[44]....
        /*03f8*/ 	.word	0x000033f0
        /*03fc*/ 	.word	0x000000ff
        /*0400*/ 	.word	0x00000090
        /*0404*/ 	.short	0x010a
        /*0406*/ 	.byte	0x05
	.zero		1


	//   ....[45]....
        /*0408*/ 	.word	0x00003510
        /*040c*/ 	.word	0x00000000
        /*0410*/ 	.word	0x00000080
        /*0414*/ 	.short	0x010a
        /*0416*/ 	.byte	0xff
	.zero		1


	//   ....[46]....
        /*0418*/ 	.word	0x00003620
        /*041c*/ 	.word	0x00000000
        /*0420*/ 	.word	0x00000000
        /*0424*/ 	.short	0x0101
        /*0426*/ 	.byte	0xff
	.zero		1


	//   ....[47]....
        /*0428*/ 	.word	0x000036b0
        /*042c*/ 	.word	0x000000ff
        /*0430*/ 	.word	0x00000090
        /*0434*/ 	.short	0x0106
        /*0436*/ 	.byte	0x05
	.zero		1


	//   ....[48]....
        /*0438*/ 	.word	0x000036d0
        /*043c*/ 	.word	0x000000ff
        /*0440*/ 	.word	0x00000090
        /*0444*/ 	.short	0x010a
        /*0446*/ 	.byte	0x05
	.zero		1


	//   ....[49]....
        /*0448*/ 	.word	0x00003760
        /*044c*/ 	.word	0x000000ff
        /*0450*/ 	.word	0x00000090
        /*0454*/ 	.short	0x0106
        /*0456*/ 	.byte	0x04
	.zero		1


	//   ....[50]....
        /*0458*/ 	.word	0x000037a0
        /*045c*/ 	.word	0x00000000
        /*0460*/ 	.word	0x00000090
        /*0464*/ 	.short	0x010a
        /*0466*/ 	.byte	0xff
	.zero		1


	//   ....[51]....
        /*0468*/ 	.word	0x00003ce0
        /*046c*/ 	.word	0x00000000
        /*0470*/ 	.word	0x00000080
        /*0474*/ 	.short	0x010a
        /*0476*/ 	.byte	0xff
	.zero		1


	//   ....[52]....
        /*0478*/ 	.word	0x00003df0
        /*047c*/ 	.word	0x00000003
        /*0480*/ 	.word	0x00000000
        /*0484*/ 	.short	0x0101
        /*0486*/ 	.byte	0xff
	.zero		1


	//   ....[53]....
        /*0488*/ 	.word	0x00003e00
        /*048c*/ 	.word	0x000000ff
        /*0490*/ 	.word	0x00000000
        /*0494*/ 	.short	0x010a
        /*0496*/ 	.byte	0x06
	.zero		1


	//   ....[54]....
        /*0498*/ 	.word	0x00003e20
        /*049c*/ 	.word	0x000000ff
        /*04a0*/ 	.word	0x000000b0
        /*04a4*/ 	.short	0x010a
        /*04a6*/ 	.byte	0x07
	.zero		1


	//   ....[55]....
        /*04a8*/ 	.word	0x00003ef0
        /*04ac*/ 	.word	0x000000ff
        /*04b0*/ 	.word	0x00000000
        /*04b4*/ 	.short	0x010a
        /*04b6*/ 	.byte	0x06
	.zero		1


	//   ....[56]....
        /*04b8*/ 	.word	0x00004020
        /*04bc*/ 	.word	0x000000ff
        /*04c0*/ 	.word	0x00000000
        /*04c4*/ 	.short	0x010a
        /*04c6*/ 	.byte	0x1a
	.zero		1


	//   ....[57]....
        /*04c8*/ 	.word	0x000042c0
        /*04cc*/ 	.word	0x000000ff
        /*04d0*/ 	.word	0x00000000
        /*04d4*/ 	.short	0x010a
        /*04d6*/ 	.byte	0x06
	.zero		1


	//   ....[58]....
        /*04d8*/ 	.word	0x00004350
        /*04dc*/ 	.word	0x000000ff
        /*04e0*/ 	.word	0x00000000
        /*04e4*/ 	.short	0x010a
        /*04e6*/ 	.byte	0x07
	.zero		1


	//   ....[59]....
        /*04e8*/ 	.word	0x000047b0
        /*04ec*/ 	.word	0x00000000
        /*04f0*/ 	.word	0x00000080
        /*04f4*/ 	.short	0x010a
        /*04f6*/ 	.byte	0xff
	.zero		1


	//   ....[60]....
        /*04f8*/ 	.word	0x00004870
        /*04fc*/ 	.word	0x00000000
        /*0500*/ 	.word	0x00000000
        /*0504*/ 	.short	0x0101
        /*0506*/ 	.byte	0xff
	.zero		1


	//   ....[61]....
        /*0508*/ 	.word	0x00004b90
        /*050c*/ 	.word	0x000000ff
        /*0510*/ 	.word	0x00000078
        /*0514*/ 	.short	0x010a
        /*0516*/ 	.byte	0x07
	.zero		1


	//   ....[62]....
        /*0518*/ 	.word	0x00004da0
        /*051c*/ 	.word	0x000000ff
        /*0520*/ 	.word	0x00000050
        /*0524*/ 	.short	0x010a
        /*0526*/ 	.byte	0x07
	.zero		1


	//   ....[63]....
        /*0528*/ 	.word	0x00004f20
        /*052c*/ 	.word	0x000000ff
        /*0530*/ 	.word	0x00000030
        /*0534*/ 	.short	0x010b
        /*0536*/ 	.byte	0x07
	.zero		1


	//   ....[64]....
        /*0538*/ 	.word	0x00004f30
        /*053c*/ 	.word	0x000000ff
        /*0540*/ 	.word	0x00000000
        /*0544*/ 	.short	0x0101
        /*0546*/ 	.byte	0x15
	.zero		1


	//   ....[65]....
        /*0548*/ 	.word	0x00004f50
        /*054c*/ 	.word	0x000000ff
        /*0550*/ 	.word	0x00000058
        /*0554*/ 	.short	0x010a
        /*0556*/ 	.byte	0x07
	.zero		1


	//   ....[66]....
        /*0558*/ 	.word	0x000050a0
        /*055c*/ 	.word	0x000000ff
        /*0560*/ 	.word	0x00000038
        /*0564*/ 	.short	0x010b
        /*0566*/ 	.byte	0x07
	.zero		1


	//   ....[67]....
        /*0568*/ 	.word	0x000050b0
        /*056c*/ 	.word	0x000000ff
        /*0570*/ 	.word	0x00000000
        /*0574*/ 	.short	0x0101
        /*0576*/ 	.byte	0x0f
	.zero		1


	//   ....[68]....
        /*0578*/ 	.word	0x000050d0
        /*057c*/ 	.word	0x000000ff
        /*0580*/ 	.word	0x00000060
        /*0584*/ 	.short	0x010a
        /*0586*/ 	.byte	0x07
	.zero		1


	//   ....[69]....
        /*0588*/ 	.word	0x00005220
        /*058c*/ 	.word	0x000000ff
        /*0590*/ 	.word	0x00000040
        /*0594*/ 	.short	0x010b
        /*0596*/ 	.byte	0x07
	.zero		1


	//   ....[70]....
        /*0598*/ 	.word	0x00005230
        /*059c*/ 	.word	0x000000ff
        /*05a0*/ 	.word	0x00000000
        /*05a4*/ 	.short	0x0101
        /*05a6*/ 	.byte	0x0e
	.zero		1


	//   ....[71]....
        /*05a8*/ 	.word	0x00005250
        /*05ac*/ 	.word	0x000000ff
        /*05b0*/ 	.word	0x00000068
        /*05b4*/ 	.short	0x010a
        /*05b6*/ 	.byte	0x07
	.zero		1


	//   ....[72]....
        /*05b8*/ 	.word	0x000053b0
        /*05bc*/ 	.word	0x000000ff
        /*05c0*/ 	.word	0x00000048
        /*05c4*/ 	.short	0x010b
        /*05c6*/ 	.byte	0x07
	.zero		1


	//   ....[73]....
        /*05c8*/ 	.word	0x000053c0
        /*05cc*/ 	.word	0x000000ff
        /*05d0*/ 	.word	0x00000000
        /*05d4*/ 	.short	0x0101
        /*05d6*/ 	.byte	0x0d
	.zero		1


	//   ....[74]....
        /*05d8*/ 	.word	0x000053e0
        /*05dc*/ 	.word	0x000000ff
        /*05e0*/ 	.word	0x00000050
        /*05e4*/ 	.short	0x010a
        /*05e6*/ 	.byte	0x07
	.zero		1


	//   ....[75]....
        /*05e8*/ 	.word	0x00005530
        /*05ec*/ 	.word	0x000000ff
        /*05f0*/ 	.word	0x00000030
        /*05f4*/ 	.short	0x010b
        /*05f6*/ 	.byte	0x07
	.zero		1


	//   ....[76]....
        /*05f8*/ 	.word	0x00005540
        /*05fc*/ 	.word	0x000000ff
        /*0600*/ 	.word	0x00000000
        /*0604*/ 	.short	0x0101
        /*0606*/ 	.byte	0x15
	.zero		1


	//   ....[77]....
        /*0608*/ 	.word	0x00005560
        /*060c*/ 	.word	0x000000ff
        /*0610*/ 	.word	0x00000058
        /*0614*/ 	.short	0x010a
        /*0616*/ 	.byte	0x07
	.zero		1


	//   ....[78]....
        /*0618*/ 	.word	0x000056c0
        /*061c*/ 	.word	0x000000ff
        /*0620*/ 	.word	0x00000038
        /*0624*/ 	.short	0x010b
        /*0626*/ 	.byte	0x07
	.zero		1


	//   ....[79]....
        /*0628*/ 	.word	0x000056d0
        /*062c*/ 	.word	0x000000ff
        /*0630*/ 	.word	0x00000000
        /*0634*/ 	.short	0x0101
        /*0636*/ 	.byte	0x0f
	.zero		1


	//   ....[80]....
        /*0638*/ 	.word	0x000056e0
        /*063c*/ 	.word	0x000000ff
        /*0640*/ 	.word	0x00000060
        /*0644*/ 	.short	0x010a
        /*0646*/ 	.byte	0x07
	.zero		1


	//   ....[81]....
        /*0648*/ 	.word	0x00005880
        /*064c*/ 	.word	0x000000ff
        /*0650*/ 	.word	0x00000040
        /*0654*/ 	.short	0x010b
        /*0656*/ 	.byte	0x07
	.zero		1


	//   ....[82]....
        /*0658*/ 	.word	0x000058f0
        /*065c*/ 	.word	0x000000ff
        /*0660*/ 	.word	0x00000000
        /*0664*/ 	.short	0x0101
        /*0666*/ 	.byte	0x0e
	.zero		1


	//   ....[83]....
        /*0668*/ 	.word	0x00005920
        /*066c*/ 	.word	0x000000ff
        /*0670*/ 	.word	0x00000068
        /*0674*/ 	.short	0x010a
        /*0676*/ 	.byte	0x07
	.zero		1


	//   ....[84]....
        /*0678*/ 	.word	0x00005b10
        /*067c*/ 	.word	0x000000ff
        /*0680*/ 	.word	0x00000048
        /*0684*/ 	.short	0x010b
        /*0686*/ 	.byte	0x07
	.zero		1


	//   ....[85]....
        /*0688*/ 	.word	0x00005b30
        /*068c*/ 	.word	0x000000ff
        /*0690*/ 	.word	0x00000000
        /*0694*/ 	.short	0x0101
        /*0696*/ 	.byte	0x0d
	.zero		1


	//   ....[86]....
        /*0698*/ 	.word	0x00005b80
        /*069c*/ 	.word	0x000000ff
        /*06a0*/ 	.word	0x00000050
        /*06a4*/ 	.short	0x010a
        /*06a6*/ 	.byte	0x07
	.zero		1


	//   ....[87]....
        /*06a8*/ 	.word	0x00005ba0
        /*06ac*/ 	.word	0x000000ff
        /*06b0*/ 	.word	0x00000058
        /*06b4*/ 	.short	0x010a
        /*06b6*/ 	.byte	0x07
	.zero		1


	//   ....[88]....
        /*06b8*/ 	.word	0x00005bc0
        /*06bc*/ 	.word	0x000000ff
        /*06c0*/ 	.word	0x00000060
        /*06c4*/ 	.short	0x010a
        /*06c6*/ 	.byte	0x07
	.zero		1


	//   ....[89]....
        /*06c8*/ 	.word	0x00005c10
        /*06cc*/ 	.word	0x00000002
        /*06d0*/ 	.word	0x00000068
        /*06d4*/ 	.short	0x010a
        /*06d6*/ 	.byte	0xff
	.zero		1


	//   ....[90]....
        /*06d8*/ 	.word	0x00005f50
        /*06dc*/ 	.word	0x00000000
        /*06e0*/ 	.word	0x00000080
        /*06e4*/ 	.short	0x010a
        /*06e6*/ 	.byte	0xff
	.zero		1


	//   ....[91]....
        /*06e8*/ 	.word	0x00006060
        /*06ec*/ 	.word	0x00000000
        /*06f0*/ 	.word	0x00000000
        /*06f4*/ 	.short	0x0101
        /*06f6*/ 	.byte	0xff
	.zero		1


	//   ....[92]....
        /*06f8*/ 	.word	0x00006b30
        /*06fc*/ 	.word	0x000000ff
        /*0700*/ 	.word	0x00000030
        /*0704*/ 	.short	0x010a
        /*0706*/ 	.byte	0x24
	.zero		1


	//   ....[93]....
        /*0708*/ 	.word	0x00006c10
        /*070c*/ 	.word	0x0000008d
        /*0710*/ 	.word	0x000000a0
        /*0714*/ 	.short	0x010a
        /*0716*/ 	.byte	0xff
	.zero		1


	//   ....[94]....
        /*0718*/ 	.word	0x00006dc0
        /*071c*/ 	.word	0x000000ff
        /*0720*/ 	.word	0x00000030
        /*0724*/ 	.short	0x010a
        /*0726*/ 	.byte	0x24
	.zero		1


	//   ....[95]....
        /*0728*/ 	.word	0x00006ef0
        /*072c*/ 	.word	0x0000008d
        /*0730*/ 	.word	0x000000a0
        /*0734*/ 	.short	0x010a
        /*0736*/ 	.byte	0xff
	.zero		1


	//   ....[96]....
        /*0738*/ 	.word	0x00007700
        /*073c*/ 	.word	0x00000000
        /*0740*/ 	.word	0x00000000
        /*0744*/ 	.short	0x0101
        /*0746*/ 	.byte	0xff
	.zero		1


	//   ....[97]....
        /*0748*/ 	.word	0x00007710
        /*074c*/ 	.word	0x00000003
        /*0750*/ 	.word	0x00000030
        /*0754*/ 	.short	0x010a
        /*0756*/ 	.byte	0xff
	.zero		1


	//   ....[98]....
        /*0758*/ 	.word	0x000077f0
        /*075c*/ 	.word	0x00000003
        /*0760*/ 	.word	0x00000030
        /*0764*/ 	.short	0x010a
        /*0766*/ 	.byte	0xff
	.zero		1


	//   ....[99]....
        /*0768*/ 	.word	0x00008120
        /*076c*/ 	.word	0x00000094
        /*0770*/ 	.word	0x00000000
        /*0774*/ 	.short	0x0101
        /*0776*/ 	.byte	0xff
	.zero		1


	//   ....[100]....
        /*0778*/ 	.word	0x00008140
        /*077c*/ 	.word	0x00000095
        /*0780*/ 	.word	0x00000030
        /*0784*/ 	.short	0x010a
        /*0786*/ 	.byte	0xff
	.zero		1


	//   ....[101]....
        /*0788*/ 	.word	0x00008210
        /*078c*/ 	.word	0x00000095
        /*0790*/ 	.word	0x00000030
        /*0794*/ 	.short	0x010a
        /*0796*/ 	.byte	0xff
	.zero		1


	//   ....[102]....
        /*0798*/ 	.word	0x00008b40
        /*079c*/ 	.word	0x00000094
        /*07a0*/ 	.word	0x00000000
        /*07a4*/ 	.short	0x0101
        /*07a6*/ 	.byte	0xff
	.zero		1


	//   ....[103]....
        /*07a8*/ 	.word	0x00008b60
        /*07ac*/ 	.word	0x00000095
        /*07b0*/ 	.word	0x00000030
        /*07b4*/ 	.short	0x010a
        /*07b6*/ 	.byte	0xff
	.zero		1


	//   ....[104]....
        /*07b8*/ 	.word	0x00008c40
        /*07bc*/ 	.word	0x00000095
        /*07c0*/ 	.word	0x00000030
        /*07c4*/ 	.short	0x010a
        /*07c6*/ 	.byte	0xff
	.zero		1


	//   ....[105]....
        /*07c8*/ 	.word	0x00009590
        /*07cc*/ 	.word	0x00000095
        /*07d0*/ 	.word	0x00000000
        /*07d4*/ 	.short	0x0101
        /*07d6*/ 	.byte	0xff
	.zero		1


	//   ....[106]....
        /*07d8*/ 	.word	0x000095b0
        /*07dc*/ 	.word	0x00000096
        /*07e0*/ 	.word	0x00000030
        /*07e4*/ 	.short	0x010a
        /*07e6*/ 	.byte	0xff
	.zero		1


	//   ....[107]....
        /*07e8*/ 	.word	0x00009680
        /*07ec*/ 	.word	0x00000096
        /*07f0*/ 	.word	0x00000030
        /*07f4*/ 	.short	0x010a
        /*07f6*/ 	.byte	0xff
	.zero		1


	//   ....[108]....
        /*07f8*/ 	.word	0x0000a020
        /*07fc*/ 	.word	0x00000095
        /*0800*/ 	.word	0x00000000
        /*0804*/ 	.short	0x0101
        /*0806*/ 	.byte	0xff
	.zero		1


	//   ....[109]....
        /*0808*/ 	.word	0x0000a040
        /*080c*/ 	.word	0x00000096
        /*0810*/ 	.word	0x00000030
        /*0814*/ 	.short	0x010a
        /*0816*/ 	.byte	0xff
	.zero		1


	//   ....[110]....
        /*0818*/ 	.word	0x0000a110
        /*081c*/ 	.word	0x00000096
        /*0820*/ 	.word	0x00000030
        /*0824*/ 	.short	0x010a
        /*0826*/ 	.byte	0xff
	.zero		1


	//   ....[111]....
        /*0828*/ 	.word	0x0000aa80
        /*082c*/ 	.word	0x00000095
        /*0830*/ 	.word	0x00000000
        /*0834*/ 	.short	0x0101
        /*0836*/ 	.byte	0xff
	.zero		1


	//   ....[112]....
        /*0838*/ 	.word	0x0000aaa0
        /*083c*/ 	.word	0x00000096
        /*0840*/ 	.word	0x00000030
        /*0844*/ 	.short	0x010a
        /*0846*/ 	.byte	0xff
	.zero		1


	//   ....[113]....
        /*0848*/ 	.word	0x0000ab70
        /*084c*/ 	.word	0x00000096
        /*0850*/ 	.word	0x00000030
        /*0854*/ 	.short	0x010a
        /*0856*/ 	.byte	0xff
	.zero		1


	//   ....[114]....
        /*0858*/ 	.word	0x0000b4e0
        /*085c*/ 	.word	0x00000095
        /*0860*/ 	.word	0x00000000
        /*0864*/ 	.short	0x0101
        /*0866*/ 	.byte	0xff
	.zero		1


	//   ....[115]....
        /*0868*/ 	.word	0x0000b500
        /*086c*/ 	.word	0x0000003c
        /*0870*/ 	.word	0x00000030
        /*0874*/ 	.short	0x010a
        /*0876*/ 	.byte	0xff
	.zero		1


	//   ....[116]....
        /*0878*/ 	.word	0x0000b5d0
        /*087c*/ 	.word	0x0000003c
        /*0880*/ 	.word	0x00000030
        /*0884*/ 	.short	0x010a
        /*0886*/ 	.byte	0xff
	.zero		1


	//   ....[117]....
        /*0888*/ 	.word	0x0000b8d0
        /*088c*/ 	.word	0x000000ff
        /*0890*/ 	.word	0x00000000
        /*0894*/ 	.short	0x0101
        /*0896*/ 	.byte	0x05
	.zero		1


	//   ....[118]....
        /*0898*/ 	.word	0x0000bf50
        /*089c*/ 	.word	0x00000000
        /*08a0*/ 	.word	0x00000000
        /*08a4*/ 	.short	0x0101
        /*08a6*/ 	.byte	0xff
	.zero		1


	//   ....[119]....
        /*08a8*/ 	.word	0x0000c1d0
        /*08ac*/ 	.word	0x000000ff
        /*08b0*/ 	.word	0x00000000
        /*08b4*/ 	.short	0x0101
        /*08b6*/ 	.byte	0x04
	.zero		1


	//   ....[120]....
        /*08b8*/ 	.word	0x0000c1f0
        /*08bc*/ 	.word	0x00000003
        /*08c0*/ 	.word	0x000000d0
        /*08c4*/ 	.short	0x010a
        /*08c6*/ 	.byte	0xff
	.zero		1


	//   ....[121]....
        /*08c8*/ 	.word	0x0000c260
        /*08cc*/ 	.word	0x00000006
        /*08d0*/ 	.word	0x00000018
        /*08d4*/ 	.short	0x010a
        /*08d6*/ 	.byte	0xff
	.zero		1


	//   ....[122]....
        /*08d8*/ 	.word	0x0000c2d0
        /*08dc*/ 	.word	0x00000006
        /*08e0*/ 	.word	0x00000018
        /*08e4*/ 	.short	0x010a
        /*08e6*/ 	.byte	0xff
	.zero		1


	//   ....[123]....
        /*08e8*/ 	.word	0x0000c320
        /*08ec*/ 	.word	0x00000002
        /*08f0*/ 	.word	0x00000080
        /*08f4*/ 	.short	0x010a
        /*08f6*/ 	.byte	0xff
	.zero		1


	//   ....[124]....
        /*08f8*/ 	.word	0x0000c380
        /*08fc*/ 	.word	0x00000000
        /*0900*/ 	.word	0x00000000
        /*0904*/ 	.short	0x010a
        /*0906*/ 	.byte	0xff
	.zero		1


	//   ....[125]....
        /*0908*/ 	.word	0x0000c3e0
        /*090c*/ 	.word	0x00000000
        /*0910*/ 	.word	0x00000000
        /*0914*/ 	.short	0x010a
        /*0916*/ 	.byte	0xff
	.zero		1


	//   ....[126]....
        /*0918*/ 	.word	0x0000c430
        /*091c*/ 	.word	0x00000000
        /*0920*/ 	.word	0x000000c0
        /*0924*/ 	.short	0x010a
        /*0926*/ 	.byte	0xff
	.zero		1


	//   ....[127]....
        /*0928*/ 	.word	0x0000c490
        /*092c*/ 	.word	0x00000000
        /*0930*/ 	.word	0x00000090
        /*0934*/ 	.short	0x010a
        /*0936*/ 	.byte	0xff
	.zero		1


	//   ....[128]....
        /*0938*/ 	.word	0x0000c4e0
        /*093c*/ 	.word	0x00000000
        /*0940*/ 	.word	0x00000080
        /*0944*/ 	.short	0x010a
        /*0946*/ 	.byte	0xff
	.zero		1


	//   ....[129]....
        /*0948*/ 	.word	0x0000c540
        /*094c*/ 	.word	0x00000000
        /*0950*/ 	.word	0x00000090
        /*0954*/ 	.short	0x010a
        /*0956*/ 	.byte	0xff
	.zero		1


	//   ....[130]....
        /*0958*/ 	.word	0x0000c590
        /*095c*/ 	.word	0x00000000
        /*0960*/ 	.word	0x00000080
        /*0964*/ 	.short	0x010a
        /*0966*/ 	.byte	0xff
	.zero		1


	//   ....[131]....
        /*0968*/ 	.word	0x0000c5f0
        /*096c*/ 	.word	0x00000003
        /*0970*/ 	.word	0x000000b0
        /*0974*/ 	.short	0x010a
        /*0976*/ 	.byte	0xff
	.zero		1


	//   ....[132]....
        /*0978*/ 	.word	0x0000c650
        /*097c*/ 	.word	0x00000000
        /*0980*/ 	.word	0x00000000
        /*0984*/ 	.short	0x010a
        /*0986*/ 	.byte	0xff
	.zero		1


	//   ....[133]....
        /*0988*/ 	.word	0x0000c6b0
        /*098c*/ 	.word	0x00000000
        /*0990*/ 	.word	0x00000000
        /*0994*/ 	.short	0x010a
        /*0996*/ 	.byte	0xff
	.zero		1


	//   ....[134]....
        /*0998*/ 	.word	0x0000c710
        /*099c*/ 	.word	0x00000000
        /*09a0*/ 	.word	0x00000000
        /*09a4*/ 	.short	0x010a
        /*09a6*/ 	.byte	0xff
	.zero		1


	//   ....[135]....
        /*09a8*/ 	.word	0x0000c760
        /*09ac*/ 	.word	0x00000000
        /*09b0*/ 	.word	0x00000080
        /*09b4*/ 	.short	0x010a
        /*09b6*/ 	.byte	0xff
	.zero		1


	//   ....[136]....
        /*09b8*/ 	.word	0x0000c7c0
        /*09bc*/ 	.word	0x00000000
        /*09c0*/ 	.word	0x00000078
        /*09c4*/ 	.short	0x010a
        /*09c6*/ 	.byte	0xff
	.zero		1


	//   ....[137]....
        /*09c8*/ 	.word	0x0000c820
        /*09cc*/ 	.word	0x00000003
        /*09d0*/ 	.word	0x00000050
        /*09d4*/ 	.short	0x010a
        /*09d6*/ 	.byte	0xff
	.zero		1


	//   ....[138]....
        /*09d8*/ 	.word	0x0000c880
        /*09dc*/ 	.word	0x00000003
        /*09e0*/ 	.word	0x00000058
        /*09e4*/ 	.short	0x010a
        /*09e6*/ 	.byte	0xff
	.zero		1


	//   ....[139]....
        /*09e8*/ 	.word	0x0000c8e0
        /*09ec*/ 	.word	0x00000003
        /*09f0*/ 	.word	0x00000060
        /*09f4*/ 	.short	0x010a
        /*09f6*/ 	.byte	0xff
	.zero		1


	//   ....[140]....
        /*09f8*/ 	.word	0x0000c940
        /*09fc*/ 	.word	0x00000003
        /*0a00*/ 	.word	0x00000068
        /*0a04*/ 	.short	0x010a
        /*0a06*/ 	.byte	0xff
	.zero		1


	//   ....[141]....
        /*0a08*/ 	.word	0x0000c9a0
        /*0a0c*/ 	.word	0x00000003
        /*0a10*/ 	.word	0x00000050
        /*0a14*/ 	.short	0x010a
        /*0a16*/ 	.byte	0xff
	.zero		1


	//   ....[142]....
        /*0a18*/ 	.word	0x0000ca00
        /*0a1c*/ 	.word	0x00000003
        /*0a20*/ 	.word	0x00000058
        /*0a24*/ 	.short	0x010a
        /*0a26*/ 	.byte	0xff
	.zero		1


	//   ....[143]....
        /*0a28*/ 	.word	0x0000ca60
        /*0a2c*/ 	.word	0x00000003
        /*0a30*/ 	.word	0x00000060
        /*0a34*/ 	.short	0x010a
        /*0a36*/ 	.byte	0xff
	.zero		1


	//   ....[144]....
        /*0a38*/ 	.word	0x0000cac0
        /*0a3c*/ 	.word	0x00000003
        /*0a40*/ 	.word	0x00000068
        /*0a44*/ 	.short	0x010a
        /*0a46*/ 	.byte	0xff
	.zero		1


	//   ....[145]....
        /*0a48*/ 	.word	0x0000cb20
        /*0a4c*/ 	.word	0x00000003
        /*0a50*/ 	.word	0x00000050
        /*0a54*/ 	.short	0x010a
        /*0a56*/ 	.byte	0xff
	.zero		1


	//   ....[146]....
        /*0a58*/ 	.word	0x0000cb80
        /*0a5c*/ 	.word	0x00000003
        /*0a60*/ 	.word	0x00000058
        /*0a64*/ 	.short	0x010a
        /*0a66*/ 	.byte	0xff
	.zero		1


	//   ....[147]....
        /*0a68*/ 	.word	0x0000cbe0
        /*0a6c*/ 	.word	0x00000003
        /*0a70*/ 	.word	0x00000060
        /*0a74*/ 	.short	0x010a
        /*0a76*/ 	.byte	0xff
	.zero		1


	//   ....[148]....
        /*0a78*/ 	.word	0x0000cc30
        /*0a7c*/ 	.word	0x00000000
        /*0a80*/ 	.word	0x00000080
        /*0a84*/ 	.short	0x010a
        /*0a86*/ 	.byte	0xff
	.zero		1


	//   ....[149]....
        /*0a88*/ 	.word	0x0000cc90
        /*0a8c*/ 	.word	0x00000002
        /*0a90*/ 	.word	0x00000030
        /*0a94*/ 	.short	0x010a
        /*0a96*/ 	.byte	0xff
	.zero		1


	//   ....[150]....
        /*0a98*/ 	.word	0x0000cce0
        /*0a9c*/ 	.word	0x0000008d
        /*0aa0*/ 	.word	0x000000a0
        /*0aa4*/ 	.short	0x010a
        /*0aa6*/ 	.byte	0xff
	.zero		1


	//   ....[151]....
        /*0aa8*/ 	.word	0x0000cd30
        /*0aac*/ 	.word	0x00000003
        /*0ab0*/ 	.word	0x00000030
        /*0ab4*/ 	.short	0x010a
        /*0ab6*/ 	.byte	0xff
	.zero		1


	//   ....[152]....
        /*0ab8*/ 	.word	0x0000cd80
        /*0abc*/ 	.word	0x00000095
        /*0ac0*/ 	.word	0x00000030
        /*0ac4*/ 	.short	0x010a
        /*0ac6*/ 	.byte	0xff
	.zero		1


	//   ....[153]....
        /*0ac8*/ 	.word	0x0000cdd0
        /*0acc*/ 	.word	0x00000095
        /*0ad0*/ 	.word	0x00000030
        /*0ad4*/ 	.short	0x010a
        /*0ad6*/ 	.byte	0xff
	.zero		1


	//   ....[154]....
        /*0ad8*/ 	.word	0x0000ce20
        /*0adc*/ 	.word	0x00000096
        /*0ae0*/ 	.word	0x00000030
        /*0ae4*/ 	.short	0x010a
        /*0ae6*/ 	.byte	0xff
	.zero		1


	//   ....[155]....
        /*0ae8*/ 	.word	0x0000ce70
        /*0aec*/ 	.word	0x00000096
        /*0af0*/ 	.word	0x00000030
        /*0af4*/ 	.short	0x010a
        /*0af6*/ 	.byte	0xff
	.zero		1


	//   ....[156]....
        /*0af8*/ 	.word	0x0000cec0
        /*0afc*/ 	.word	0x00000096
        /*0b00*/ 	.word	0x00000030
        /*0b04*/ 	.short	0x010a
        /*0b06*/ 	.byte	0xff
	.zero		1


	//   ....[157]....
        /*0b08*/ 	.word	0x0000cf10
        /*0b0c*/ 	.word	0x0000003c
        /*0b10*/ 	.word	0x00000030
        /*0b14*/ 	.short	0x010a
        /*0b16*/ 	.byte	0xff
	.zero		1


	//----- nvinfo : EIATTR_NUM_MBARRIERS
	.align		4
.L_47:
        /*0b18*/ 	.byte	0x03, 0x38
        /*0b1a*/ 	.short	0x001c


	//----- nvinfo : EIATTR_EXIT_INSTR_OFFSETS
	.align		4
        /*0b1c*/ 	.byte	0x04, 0x1c
        /*0b1e*/ 	.short	(.L_49 - .L_48)


	//   ....[0]....
.L_48:
        /*0b20*/ 	.word	0x00003280


	//   ....[1]....
        /*0b24*/ 	.word	0x00003770


	//   ....[2]....
        /*0b28*/ 	.word	0x000037d0


	//   ....[3]....
        /*0b2c*/ 	.word	0x000045b0


	//   ....[4]....
        /*0b30*/ 	.word	0x00005c40


	//   ....[5]....
        /*0b34*/ 	.word	0x00005c80


	//   ....[6]....
        /*0b38*/ 	.word	0x0000c0c0


	//   ....[7]....
        /*0b3c*/ 	.word	0x0000c140


	//   ....[8]....
        /*0b40*/ 	.word	0x0000c170


	//   ....[9]....
        /*0b44*/ 	.word	0x0000c1e0


	//----- nvinfo : EIATTR_MAX_THREADS
	.align		4
.L_49:
        /*0b48*/ 	.byte	0x04, 0x05
        /*0b4a*/ 	.short	(.L_51 - .L_50)
.L_50:
        /*0b4c*/ 	.word	0x00000100
        /*0b50*/ 	.word	0x00000001
        /*0b54*/ 	.word	0x00000001


	//----- nvinfo : EIATTR_CRS_STACK_SIZE
	.align		4
.L_51:
        /*0b58*/ 	.byte	0x04, 0x1e
        /*0b5a*/ 	.short	(.L_53 - .L_52)
.L_52:
        /*0b5c*/ 	.word	0x00000000


	//----- nvinfo : EIATTR_CBANK_PARAM_SIZE
	.align		4
.L_53:
        /*0b60*/ 	.byte	0x03, 0x19
        /*0b62*/ 	.short	0x0800


	//----- nvinfo : EIATTR_PARAM_CBANK
	.align		4
        /*0b64*/ 	.byte	0x04, 0x0a
        /*0b66*/ 	.short	(.L_55 - .L_54)
	.align		4
.L_54:
        /*0b68*/ 	.word	index@(.nv.constant0._ZN7cutlass13device_kernelINS_4gemm6kernel13GemmUniversalIN4cute5tupleIJiiiiEEENS1_10collective13CollectiveMmaINS1_35MainloopSm100TmaUmmaWarpSpecializedILi3ELi2ELi2ENS5_IJNS4_1CILi1EEESB_SB_EEEEENS5_IJNSA_ILi128EEENSA_ILi256EEENSA_ILi32EEEEEEfNS5_IJSB_llEEEfSI_NS4_8TiledMMAINS4_8MMA_AtomIJNS4_17SM100_MMA_TF32_SSINS_10tfloat32_tESM_fLi128ELi256ELNS4_4UMMA5MajorE1ELSO_1ELNSN_7ScaleInE0ELSP_0EEEEEENS4_6LayoutISC_NS5_IJNSA_ILi0EEEST_ST_EEEEENS5_IJNS4_10UnderscoreESW_SW_EEEEENS4_13SM90_TMA_LOADENS4_14ComposedLayoutINS4_7SwizzleILi2ELi5ELi2EEENS4_18smem_ptr_flag_bitsILi32EEENSS_INS5_IJSG_NSA_ILi4EEEEEENS5_IJSB_SG_EEEEEEEvNS4_8identityESZ_S19_vS1A_EENS_8epilogue10collective18CollectiveEpilogueINS1C_23Sm100TmaWarpSpecializedILi4ELi2ELi32ELb1ELb0EEEJSH_NS5_IJNSS_ISE_SB_EENSS_ISG_SB_EEEEEfNS5_IJlSB_lEEEfS1K_NS1C_6fusion15FusionCallbacksIS1G_NS1L_17LinearCombinationIffffLNS_15FloatRoundStyleE2EEESH_S1J_JEEENS4_5SM1004TMEM4LOAD26SM100_TMEM_LOAD_32dp32b32xESZ_NS10_INS11_ILi3ELi4ELi3EEES14_NSS_INS5_IJNSA_ILi8EEESG_EEENS5_IJSG_SB_EEEEEEENS4_39AutoVectorizingCopyWithAssumedAlignmentILi128EEENS4_14SM90_TMA_STOREES20_S22_S22_EEEvvEEEEvNT_6ParamsE)
        /*0b6c*/ 	.short	0x0380
        /*0b6e*/ 	.short	0x0800


	//----- nvinfo : EIATTR_SW_WAR
	.align		4
.L_55:
        /*0b70*/ 	.byte	0x04, 0x36
        /*0b72*/ 	.short	(.L_57 - .L_56)
.L_56:
        /*0b74*/ 	.word	0x00000008
.L_57:


//--------------------- .nv.callgraph             --------------------------
	.section	.nv.callgraph,"",@"SHT_CUDA_CALLGRAPH"
	.align	4
	.sectionentsize	8
	.align		4
        /*0000*/ 	.word	0x00000000
	.align		4
        /*0004*/ 	.word	0xffffffff
	.align		4
        /*0008*/ 	.word	index@(_ZN7cutlass13device_kernelINS_4gemm6kernel13GemmUniversalIN4cute5tupleIJiiiiEEENS1_10collective13CollectiveMmaINS1_35MainloopSm100TmaUmmaWarpSpecializedILi3ELi2ELi2ENS5_IJNS4_1CILi1EEESB_SB_EEEEENS5_IJNSA_ILi128EEENSA_ILi256EEENSA_ILi32EEEEEEfNS5_IJSB_llEEEfSI_NS4_8TiledMMAINS4_8MMA_AtomIJNS4_17SM100_MMA_TF32_SSINS_10tfloat32_tESM_fLi128ELi256ELNS4_4UMMA5MajorE1ELSO_1ELNSN_7ScaleInE0ELSP_0EEEEEENS4_6LayoutISC_NS5_IJNSA_ILi0EEEST_ST_EEEEENS5_IJNS4_10UnderscoreESW_SW_EEEEENS4_13SM90_TMA_LOADENS4_14ComposedLayoutINS4_7SwizzleILi2ELi5ELi2EEENS4_18smem_ptr_flag_bitsILi32EEENSS_INS5_IJSG_NSA_ILi4EEEEEENS5_IJSB_SG_EEEEEEEvNS4_8identityESZ_S19_vS1A_EENS_8epilogue10collective18CollectiveEpilogueINS1C_23Sm100TmaWarpSpecializedILi4ELi2ELi32ELb1ELb0EEEJSH_NS5_IJNSS_ISE_SB_EENSS_ISG_SB_EEEEEfNS5_IJlSB_lEEEfS1K_NS1C_6fusion15FusionCallbacksIS1G_NS1L_17LinearCombinationIffffLNS_15FloatRoundStyleE2EEESH_S1J_JEEENS4_5SM1004TMEM4LOAD26SM100_TMEM_LOAD_32dp32b32xESZ_NS10_INS11_ILi3ELi4ELi3EEES14_NSS_INS5_IJNSA_ILi8EEESG_EEENS5_IJSG_SB_EEEEEEENS4_39AutoVectorizingCopyWithAssumedAlignmentILi128EEENS4_14SM90_TMA_STOREES20_S22_S22_EEEvvEEEEvNT_6ParamsE)
	.align		4
        /*000c*/ 	.word	index@(__assertfail)
	.align		4
        /*0010*/ 	.word	0x00000000
	.align		4
        /*0014*/ 	.word	0xfffffffe
	.align		4
        /*0018*/ 	.word	0x00000000
	.align		4
        /*001c*/ 	.word	0xfffffffd
	.align		4
        /*0020*/ 	.word	0x00000000
	.align		4
        /*0024*/ 	.word	0xfffffffc


//--------------------- .nv.constant4             --------------------------
	.section	.nv.constant4,"a",@progbits
	.align	8
	.align		8
.nv.constant4:
        /*0000*/ 	.dword	__assertfail
	.align		8
        /*0008*/ 	.dword	__unnamed_1
	.align		8
        /*0010*/ 	.dword	__unnamed_2
	.align		8
        /*0018*/ 	.dword	_ZN40_INTERNAL_d71eaf97_4_k_cu_8926be0a_373474cuda3std3__45__cpo5beginE
	.align		8
        /*0020*/ 	.dword	_ZN40_INTERNAL_d71eaf97_4_k_cu_8926be0a_373474cuda3std3__45__cpo3endE
	.align		8
        /*0028*/ 	.dword	_ZN40_INTERNAL_d71eaf97_4_k_cu_8926be0a_373474cuda3std3__45__cpo6cbeginE
	.align		8
        /*0030*/ 	.dword	_ZN40_INTERNAL_d71eaf97_4_k_cu_8926be0a_373474cuda3std3__45__cpo4cendE
	.align		8
        /*0038*/ 	.dword	_ZN40_INTERNAL_d71eaf97_4_k_cu_8926be0a_373474cuda3std3__442_GLOBAL__N__d71eaf97_4_k_cu_8926be0a_373476ignoreE
	.align		8
        /*0040*/ 	.dword	_ZN40_INTERNAL_d71eaf97_4_k_cu_8926be0a_373474cuda3std3__419piecewise_constructE
	.align		8
        /*0048*/ 	.dword	_ZN40_INTERNAL_d71eaf97_4_k_cu_8926be0a_373474cuda3std3__48in_placeE
	.align		8
        /*0050*/ 	.dword	_ZN40_INTERNAL_d71eaf97_4_k_cu_8926be0a_373474cuda3std6ranges3__45__cpo4swapE
	.align		8
        /*0058*/ 	.dword	_ZN40_INTERNAL_d71eaf97_4_k_cu_8926be0a_373474cuda3std6ranges3__45__cpo9iter_moveE
	.align		8
        /*0060*/ 	.dword	_ZN40_INTERNAL_d71eaf97_4_k_cu_8926be0a_373474cute7productE
	.align		8
        /*0068*/ 	.dword	_ZN40_INTERNAL_d71eaf97_4_k_cu_8926be0a_373474cute1_E
	.align		8
        /*0070*/ 	.dword	$str$25
	.align		8
        /*0078*/ 	.dword	$str$26
	.align		8
        /*0080*/ 	.dword	$str$27
	.align		8
        /*0088*/ 	.dword	$str$28


//--------------------- .text._ZN7cutlass13device_kernelINS_4gemm6kernel13GemmUniversalIN4cute5tupleIJiiiiEEENS1_10collective13CollectiveMmaINS1_35MainloopSm100TmaUmmaWarpSpecializedILi3ELi2ELi2ENS5_IJNS4_1CILi1EEESB_SB_EEEEENS5_IJNSA_ILi128EEENSA_ILi256EEENSA_ILi32EEEEEEfNS5_IJSB_llEEEfSI_NS4_8TiledMMAINS4_8MMA_AtomIJNS4_17SM100_MMA_TF32_SSINS_10tfloat32_tESM_fLi128ELi256ELNS4_4UMMA5MajorE1ELSO_1ELNSN_7ScaleInE0ELSP_0EEEEEENS4_6LayoutISC_NS5_IJNSA_ILi0EEEST_ST_EEEEENS5_IJNS4_10UnderscoreESW_SW_EEEEENS4_13SM90_TMA_LOADENS4_14ComposedLayoutINS4_7SwizzleILi2ELi5ELi2EEENS4_18smem_ptr_flag_bitsILi32EEENSS_INS5_IJSG_NSA_ILi4EEEEEENS5_IJSB_SG_EEEEEEEvNS4_8identityESZ_S19_vS1A_EENS_8epilogue10collective18CollectiveEpilogueINS1C_23Sm100TmaWarpSpecializedILi4ELi2ELi32ELb1ELb0EEEJSH_NS5_IJNSS_ISE_SB_EENSS_ISG_SB_EEEEEfNS5_IJlSB_lEEEfS1K_NS1C_6fusion15FusionCallbacksIS1G_NS1L_17LinearCombinationIffffLNS_15FloatRoundStyleE2EEESH_S1J_JEEENS4_5SM1004TMEM4LOAD26SM100_TMEM_LOAD_32dp32b32xESZ_NS10_INS11_ILi3ELi4ELi3EEES14_NSS_INS5_IJNSA_ILi8EEESG_EEENS5_IJSG_SB_EEEEEEENS4_39AutoVectorizingCopyWithAssumedAlignmentILi128EEENS4_14SM90_TMA_STOREES20_S22_S22_EEEvvEEEEvNT_6ParamsE --------------------------
	.section	.text._ZN7cutlass13device_kernelINS_4gemm6kernel13GemmUniversalIN4cute5tupleIJiiiiEEENS1_10collective13CollectiveMmaINS1_35MainloopSm100TmaUmmaWarpSpecializedILi3ELi2ELi2ENS5_IJNS4_1CILi1EEESB_SB_EEEEENS5_IJNSA_ILi128EEENSA_ILi256EEENSA_ILi32EEEEEEfNS5_IJSB_llEEEfSI_NS4_8TiledMMAINS4_8MMA_AtomIJNS4_17SM100_MMA_TF32_SSINS_10tfloat32_tESM_fLi128ELi256ELNS4_4UMMA5MajorE1ELSO_1ELNSN_7ScaleInE0ELSP_0EEEEEENS4_6LayoutISC_NS5_IJNSA_ILi0EEEST_ST_EEEEENS5_IJNS4_10UnderscoreESW_SW_EEEEENS4_13SM90_TMA_LOADENS4_14ComposedLayoutINS4_7SwizzleILi2ELi5ELi2EEENS4_18smem_ptr_flag_bitsILi32EEENSS_INS5_IJSG_NSA_ILi4EEEEEENS5_IJSB_SG_EEEEEEEvNS4_8identityESZ_S19_vS1A_EENS_8epilogue10collective18CollectiveEpilogueINS1C_23Sm100TmaWarpSpecializedILi4ELi2ELi32ELb1ELb0EEEJSH_NS5_IJNSS_ISE_SB_EENSS_ISG_SB_EEEEEfNS5_IJlSB_lEEEfS1K_NS1C_6fusion15FusionCallbacksIS1G_NS1L_17LinearCombinationIffffLNS_15FloatRoundStyleE2EEESH_S1J_JEEENS4_5SM1004TMEM4LOAD26SM100_TMEM_LOAD_32dp32b32xESZ_NS10_INS11_ILi3ELi4ELi3EEES14_NSS_INS5_IJNSA_ILi8EEESG_EEENS5_IJSG_SB_EEEEEEENS4_39AutoVectorizingCopyWithAssumedAlignmentILi128EEENS4_14SM90_TMA_STOREES20_S22_S22_EEEvvEEEEvNT_6ParamsE,"ax",@progbits
	.align	128
.text._ZN7cutlass13device_kernelINS_4gemm6kernel13GemmUniversalIN4cute5tupleIJiiiiEEENS1_10collective13CollectiveMmaINS1_35MainloopSm100TmaUmmaWarpSpecializedILi3ELi2ELi2ENS5_IJNS4_1CILi1EEESB_SB_EEEEENS5_IJNSA_ILi128EEENSA_ILi256EEENSA_ILi32EEEEEEfNS5_IJSB_llEEEfSI_NS4_8TiledMMAINS4_8MMA_AtomIJNS4_17SM100_MMA_TF32_SSINS_10tfloat32_tESM_fLi128ELi256ELNS4_4UMMA5MajorE1ELSO_1ELNSN_7ScaleInE0ELSP_0EEEEEENS4_6LayoutISC_NS5_IJNSA_ILi0EEEST_ST_EEEEENS5_IJNS4_10UnderscoreESW_SW_EEEEENS4_13SM90_TMA_LOADENS4_14ComposedLayoutINS4_7SwizzleILi2ELi5ELi2EEENS4_18smem_ptr_flag_bitsILi32EEENSS_INS5_IJSG_NSA_ILi4EEEEEENS5_IJSB_SG_EEEEEEEvNS4_8identityESZ_S19_vS1A_EENS_8epilogue10collective18CollectiveEpilogueINS1C_23Sm100TmaWarpSpecializedILi4ELi2ELi32ELb1ELb0EEEJSH_NS5_IJNSS_ISE_SB_EENSS_ISG_SB_EEEEEfNS5_IJlSB_lEEEfS1K_NS1C_6fusion15FusionCallbacksIS1G_NS1L_17LinearCombinationIffffLNS_15FloatRoundStyleE2EEESH_S1J_JEEENS4_5SM1004TMEM4LOAD26SM100_TMEM_LOAD_32dp32b32xESZ_NS10_INS11_ILi3ELi4ELi3EEES14_NSS_INS5_IJNSA_ILi8EEESG_EEENS5_IJSG_SB_EEEEEEENS4_39AutoVectorizingCopyWithAssumedAlignmentILi128EEENS4_14SM90_TMA_STOREES20_S22_S22_EEEvvEEEEvNT_6ParamsE:
        .type           _ZN7cutlass13device_kernelINS_4gemm6kernel13GemmUniversalIN4cute5tupleIJiiiiEEENS1_10collective13CollectiveMmaINS1_35MainloopSm100TmaUmmaWarpSpecializedILi3ELi2ELi2ENS5_IJNS4_1CILi1EEESB_SB_EEEEENS5_IJNSA_ILi128EEENSA_ILi256EEENSA_ILi32EEEEEEfNS5_IJSB_llEEEfSI_NS4_8TiledMMAINS4_8MMA_AtomIJNS4_17SM100_MMA_TF32_SSINS_10tfloat32_tESM_fLi128ELi256ELNS4_4UMMA5MajorE1ELSO_1ELNSN_7ScaleInE0ELSP_0EEEEEENS4_6LayoutISC_NS5_IJNSA_ILi0EEEST_ST_EEEEENS5_IJNS4_10UnderscoreESW_SW_EEEEENS4_13SM90_TMA_LOADENS4_14ComposedLayoutINS4_7SwizzleILi2ELi5ELi2EEENS4_18smem_ptr_flag_bitsILi32EEENSS_INS5_IJSG_NSA_ILi4EEEEEENS5_IJSB_SG_EEEEEEEvNS4_8identityESZ_S19_vS1A_EENS_8epilogue10collective18CollectiveEpilogueINS1C_23Sm100TmaWarpSpecializedILi4ELi2ELi32ELb1ELb0EEEJSH_NS5_IJNSS_ISE_SB_EENSS_ISG_SB_EEEEEfNS5_IJlSB_lEEEfS1K_NS1C_6fusion15FusionCallbacksIS1G_NS1L_17LinearCombinationIffffLNS_15FloatRoundStyleE2EEESH_S1J_JEEENS4_5SM1004TMEM4LOAD26SM100_TMEM_LOAD_32dp32b32xESZ_NS10_INS11_ILi3ELi4ELi3EEES14_NSS_INS5_IJNSA_ILi8EEESG_EEENS5_IJSG_SB_EEEEEEENS4_39AutoVectorizingCopyWithAssumedAlignmentILi128EEENS4_14SM90_TMA_STOREES20_S22_S22_EEEvvEEEEvNT_6ParamsE,@function
        .size           _ZN7cutlass13device_kernelINS_4gemm6kernel13GemmUniversalIN4cute5tupleIJiiiiEEENS1_10collective13CollectiveMmaINS1_35MainloopSm100TmaUmmaWarpSpecializedILi3ELi2ELi2ENS5_IJNS4_1CILi1EEESB_SB_EEEEENS5_IJNSA_ILi128EEENSA_ILi256EEENSA_ILi32EEEEEEfNS5_IJSB_llEEEfSI_NS4_8TiledMMAINS4_8MMA_AtomIJNS4_17SM100_MMA_TF32_SSINS_10tfloat32_tESM_fLi128ELi256ELNS4_4UMMA5MajorE1ELSO_1ELNSN_7ScaleInE0ELSP_0EEEEEENS4_6LayoutISC_NS5_IJNSA_ILi0EEEST_ST_EEEEENS5_IJNS4_10UnderscoreESW_SW_EEEEENS4_13SM90_TMA_LOADENS4_14ComposedLayoutINS4_7SwizzleILi2ELi5ELi2EEENS4_18smem_ptr_flag_bitsILi32EEENSS_INS5_IJSG_NSA_ILi4EEEEEENS5_IJSB_SG_EEEEEEEvNS4_8identityESZ_S19_vS1A_EENS_8epilogue10collective18CollectiveEpilogueINS1C_23Sm100TmaWarpSpecializedILi4ELi2ELi32ELb1ELb0EEEJSH_NS5_IJNSS_ISE_SB_EENSS_ISG_SB_EEEEEfNS5_IJlSB_lEEEfS1K_NS1C_6fusion15FusionCallbacksIS1G_NS1L_17LinearCombinationIffffLNS_15FloatRoundStyleE2EEESH_S1J_JEEENS4_5SM1004TMEM4LOAD26SM100_TMEM_LOAD_32dp32b32xESZ_NS10_INS11_ILi3ELi4ELi3EEES14_NSS_INS5_IJNSA_ILi8EEESG_EEENS5_IJSG_SB_EEEEEEENS4_39AutoVectorizingCopyWithAssumedAlignmentILi128EEENS4_14SM90_TMA_STOREES20_S22_S22_EEEvvEEEEvNT_6ParamsE,(.L_x_215 - _ZN7cutlass13device_kernelINS_4gemm6kernel13GemmUniversalIN4cute5tupleIJiiiiEEENS1_10collective13CollectiveMmaINS1_35MainloopSm100TmaUmmaWarpSpecializedILi3ELi2ELi2ENS5_IJNS4_1CILi1EEESB_SB_EEEEENS5_IJNSA_ILi128EEENSA_ILi256EEENSA_ILi32EEEEEEfNS5_IJSB_llEEEfSI_NS4_8TiledMMAINS4_8MMA_AtomIJNS4_17SM100_MMA_TF32_SSINS_10tfloat32_tESM_fLi128ELi256ELNS4_4UMMA5MajorE1ELSO_1ELNSN_7ScaleInE0ELSP_0EEEEEENS4_6LayoutISC_NS5_IJNSA_ILi0EEEST_ST_EEEEENS5_IJNS4_10UnderscoreESW_SW_EEEEENS4_13SM90_TMA_LOADENS4_14ComposedLayoutINS4_7SwizzleILi2ELi5ELi2EEENS4_18smem_ptr_flag_bitsILi32EEENSS_INS5_IJSG_NSA_ILi4EEEEEENS5_IJSB_SG_EEEEEEEvNS4_8identityESZ_S19_vS1A_EENS_8epilogue10collective18CollectiveEpilogueINS1C_23Sm100TmaWarpSpecializedILi4ELi2ELi32ELb1ELb0EEEJSH_NS5_IJNSS_ISE_SB_EENSS_ISG_SB_EEEEEfNS5_IJlSB_lEEEfS1K_NS1C_6fusion15FusionCallbacksIS1G_NS1L_17LinearCombinationIffffLNS_15FloatRoundStyleE2EEESH_S1J_JEEENS4_5SM1004TMEM4LOAD26SM100_TMEM_LOAD_32dp32b32xESZ_NS10_INS11_ILi3ELi4ELi3EEES14_NSS_INS5_IJNSA_ILi8EEESG_EEENS5_IJSG_SB_EEEEEEENS4_39AutoVectorizingCopyWithAssumedAlignmentILi128EEENS4_14SM90_TMA_STOREES20_S22_S22_EEEvvEEEEvNT_6ParamsE)
        .other          _ZN7cutlass13device_kernelINS_4gemm6kernel13GemmUniversalIN4cute5tupleIJiiiiEEENS1_10collective13CollectiveMmaINS1_35MainloopSm100TmaUmmaWarpSpecializedILi3ELi2ELi2ENS5_IJNS4_1CILi1EEESB_SB_EEEEENS5_IJNSA_ILi128EEENSA_ILi256EEENSA_ILi32EEEEEEfNS5_IJSB_llEEEfSI_NS4_8TiledMMAINS4_8MMA_AtomIJNS4_17SM100_MMA_TF32_SSINS_10tfloat32_tESM_fLi128ELi256ELNS4_4UMMA5MajorE1ELSO_1ELNSN_7ScaleInE0ELSP_0EEEEEENS4_6LayoutISC_NS5_IJNSA_ILi0EEEST_ST_EEEEENS5_IJNS4_10UnderscoreESW_SW_EEEEENS4_13SM90_TMA_LOADENS4_14ComposedLayoutINS4_7SwizzleILi2ELi5ELi2EEENS4_18smem_ptr_flag_bitsILi32EEENSS_INS5_IJSG_NSA_ILi4EEEEEENS5_IJSB_SG_EEEEEEEvNS4_8identityESZ_S19_vS1A_EENS_8epilogue10collective18CollectiveEpilogueINS1C_23Sm100TmaWarpSpecializedILi4ELi2ELi32ELb1ELb0EEEJSH_NS5_IJNSS_ISE_SB_EENSS_ISG_SB_EEEEEfNS5_IJlSB_lEEEfS1K_NS1C_6fusion15FusionCallbacksIS1G_NS1L_17LinearCombinationIffffLNS_15FloatRoundStyleE2EEESH_S1J_JEEENS4_5SM1004TMEM4LOAD26SM100_TMEM_LOAD_32dp32b32xESZ_NS10_INS11_ILi3ELi4ELi3EEES14_NSS_INS5_IJNSA_ILi8EEESG_EEENS5_IJSG_SB_EEEEEEENS4_39AutoVectorizingCopyWithAssumedAlignmentILi128EEENS4_14SM90_TMA_STOREES20_S22_S22_EEEvvEEEEvNT_6ParamsE,@"STO_CUDA_ENTRY STV_DEFAULT"
_ZN7cutlass13device_kernelINS_4gemm6kernel13GemmUniversalIN4cute5tupleIJiiiiEEENS1_10collective13CollectiveMmaINS1_35MainloopSm100TmaUmmaWarpSpecializedILi3ELi2ELi2ENS5_IJNS4_1CILi1EEESB_SB_EEEEENS5_IJNSA_ILi128EEENSA_ILi256EEENSA_ILi32EEEEEEfNS5_IJSB_llEEEfSI_NS4_8TiledMMAINS4_8MMA_AtomIJNS4_17SM100_MMA_TF32_SSINS_10tfloat32_tESM_fLi128ELi256ELNS4_4UMMA5MajorE1ELSO_1ELNSN_7ScaleInE0ELSP_0EEEEEENS4_6LayoutISC_NS5_IJNSA_ILi0EEEST_ST_EEEEENS5_IJNS4_10UnderscoreESW_SW_EEEEENS4_13SM90_TMA_LOADENS4_14ComposedLayoutINS4_7SwizzleILi2ELi5ELi2EEENS4_18smem_ptr_flag_bitsILi32EEENSS_INS5_IJSG_NSA_ILi4EEEEEENS5_IJSB_SG_EEEEEEEvNS4_8identityESZ_S19_vS1A_EENS_8epilogue10collective18CollectiveEpilogueINS1C_23Sm100TmaWarpSpecializedILi4ELi2ELi32ELb1ELb0EEEJSH_NS5_IJNSS_ISE_SB_EENSS_ISG_SB_EEEEEfNS5_IJlSB_lEEEfS1K_NS1C_6fusion15FusionCallbacksIS1G_NS1L_17LinearCombinationIffffLNS_15FloatRoundStyleE2EEESH_S1J_JEEENS4_5SM1004TMEM4LOAD26SM100_TMEM_LOAD_32dp32b32xESZ_NS10_INS11_ILi3ELi4ELi3EEES14_NSS_INS5_IJNSA_ILi8EEESG_EEENS5_IJSG_SB_EEEEEEENS4_39AutoVectorizingCopyWithAssumedAlignmentILi128EEENS4_14SM90_TMA_STOREES20_S22_S22_EEEvvEEEEvNT_6ParamsE:
[----:B------:R-:W1:Y:S01]  /*0000*/  LDC R1, c[0x0][0x37c] ;  /* 0x0000df00ff017b82 */ /* 0x000e620000000800 */
[----:B------:R-:W2:Y:S01]  /*0010*/  S2R R128, SR_TID.X ;  /* 0x0000000000807919 */ /* 0x000ea20000002100 */
[----:B------:R-:W3:Y:S01]  /*0020*/  LDCU.64 UR4, c[0x0][0x890] ;  /* 0x00011200ff0477ac */ /* 0x000ee20008000a00 */
[----:B------:R-:W-:Y:S02]  /*0030*/  PRMT R51, RZ, 0x7610, R51 ;  /* 0x00007610ff337816 */ /* 0x000fe40000000033 */
[----:B------:R-:W-:Y:S01]  /*0040*/  ELECT P5, URZ, PT ;  /* 0x0000000000ff782f */ /* 0x000fe200038a0000 */
[----:B------:R-:W4:Y:S01]  /*0050*/  LDCU.64 UR46, c[0x0][0x358] ;  /* 0x00006b00ff2e77ac */ /* 0x000f220008000a00 */
[----:B---3--:R-:W-:-:S04]  /*0060*/  UISETP.NE.U32.AND UP0, UPT, UR4, URZ, UPT ;  /* 0x000000ff0400728c */ /* 0x008fc8000bf05070 */
[----:B------:R-:W-:Y:S01]  /*0070*/  UISETP.NE.AND.EX UP0, UPT, UR5, URZ, UPT, UP0 ;  /* 0x000000ff0500728c */ /* 0x000fe2000bf05300 */
[----:B--2---:R-:W-:-:S05]  /*0080*/  SHF.R.U32.HI R121, RZ, 0x5, R128 ;  /* 0x00000005ff797819 */ /* 0x004fca0000011680 */
[----:B------:R-:W2:Y:S02]  /*0090*/  SHFL.IDX PT, R0, R121, RZ, 0x1f ;  /* 0x00001fff79007589 */ /* 0x000ea400000e0000 */
[----:B--2---:R-:W-:Y:S01]  /*00a0*/  R2UR UR8, R0 ;  /* 0x00000000000872ca */ /* 0x004fe200000e0000 */
[----:B-1--4-:R-:W-:-:S14]  /*00b0*/  BRA.U UP0, `(.L_x_0) ;  /* 0x00000001002c7547 */ /* 0x012fdc000b800000 */
[----:B------:R-:W1:Y:S02]  /*00c0*/  LDCU.64 UR6, c[0x0][0x888] ;  /* 0x00011100ff0677ac */ /* 0x000e640008000a00 */
[----:B-1----:R-:W-:-:S04]  /*00d0*/  UISETP.NE.U32.AND UP0, UPT, UR6, URZ, UPT ;  /* 0x000000ff0600728c */ /* 0x002fc8000bf05070 */
[----:B------:R-:W-:-:S09]  /*00e0*/  UISETP.NE.AND.EX UP0, UPT, UR7, URZ, UPT, UP0 ;  /* 0x000000ff0700728c */ /* 0x000fd2000bf05300 */
[----:B------:R-:W-:Y:S05]  /*00f0*/  BRA.U !UP0, `(.L_x_1) ;  /* 0x0000000108107547 */ /* 0x000fea000b800000 */
[----:B------:R-:W1:Y:S02]  /*0100*/  LDC.64 R2, c[0x0][0x888] ;  /* 0x00022200ff027b82 */ /* 0x000e640000000a00 */
[----:B-1----:R1:W5:Y:S01]  /*0110*/  LDG.E R50, desc[UR46][R2.64] ;  /* 0x0000002e02327981 */ /* 0x002362000c1e1900 */
[----:B------:R-:W-:Y:S01]  /*0120*/  HFMA2 R51, -RZ, RZ, 0, 5.9604644775390625e-08 ;  /* 0x00000001ff337431 */ /* 0x000fe200000001ff */
[----:B------:R-:W-:Y:S05]  /*0130*/  BRA `(.L_x_0) ;  /* 0x00000000000c7947 */ /* 0x000fea0003800000 */
.L_x_1:
[----:B------:R-:W1:Y:S01]  /*0140*/  LDCU UR6, c[0x0][0x880] ;  /* 0x00011000ff0677ac */ /* 0x000e620008000800 */
[----:B------:R-:W-:Y:S01]  /*0150*/  HFMA2 R51, -RZ, RZ, 0, 5.9604644775390625e-08 ;  /* 0x00000001ff337431 */ /* 0x000fe200000001ff */
[----:B-1----:R-:W-:-:S07]  /*0160*/  MOV R50, UR6 ;  /* 0x0000000600327c02 */ /* 0x002fce0008000f00 */
.L_x_0:
[----:B------:R-:W2:Y:S02]  /*0170*/  LDCU.64 UR6, c[0x0][0x8b0] ;  /* 0x00011600ff0677ac */ /* 0x000ea40008000a00 */
[----:B--2---:R-:W-:-:S04]  /*0180*/  UISETP.NE.U32.AND UP0, UPT, UR6, URZ, UPT ;  /* 0x000000ff0600728c */ /* 0x004fc8000bf05070 */
[----:B------:R-:W-:-:S09]  /*0190*/  UISETP.NE.AND.EX UP0, UPT, UR7, URZ, UPT, UP0 ;  /* 0x000000ff0700728c */ /* 0x000fd2000bf05300 */
[----:B------:R-:W-:Y:S05]  /*01a0*/  BRA.U UP0, `(.L_x_2) ;  /* 0x0000000100247547 */ /* 0x000fea000b800000 */
[----:B------:R-:W2:Y:S02]  /*01b0*/  LDCU.64 UR6, c[0x0][0x8a8] ;  /* 0x00011500ff0677ac */ /* 0x000ea40008000a00 */
[----:B--2---:R-:W-:-:S04]  /*01c0*/  UISETP.NE.U32.AND UP0, UPT, UR6, URZ, UPT ;  /* 0x000000ff0600728c */ /* 0x004fc8000bf05070 */
[----:B------:R-:W-:-:S09]  /*01d0*/  UISETP.NE.AND.EX UP0, UPT, UR7, URZ, UPT, UP0 ;  /* 0x000000ff0700728c */ /* 0x000fd2000bf05300 */
[----:B------:R-:W-:Y:S05]  /*01e0*/  BRA.U !UP0, `(.L_x_3) ;  /* 0x00000001080c7547 */ /* 0x000fea000b800000 */
[----:B------:R-:W2:Y:S02]  /*01f0*/  LDC.64 R46, c[0x0][0x8a8] ;  /* 0x00022a00ff2e7b82 */ /* 0x000ea40000000a00 */
[----:B--2---:R2:W5:Y:S01]  /*0200*/  LDG.E R46, desc[UR46][R46.64] ;  /* 0x0000002e2e2e7981 */ /* 0x004562000c1e1900 */
[----:B------:R-:W-:Y:S05]  /*0210*/  BRA `(.L_x_2) ;  /* 0x0000000000087947 */ /* 0x000fea0003800000 */
.L_x_3:
[----:B------:R-:W2:Y:S02]  /*0220*/  LDCU UR6, c[0x0][0x8a0] ;  /* 0x00011400ff0677ac */ /* 0x000ea40008000800 */
[----:B--2---:R-:W-:Y:S02]  /*0230*/  MOV R46, UR6 ;  /* 0x00000006002e7c02 */ /* 0x004fe40008000f00 */
.L_x_2:
[----:B------:R-:W-:Y:S01]  /*0240*/  IMAD.U32 R0, RZ, RZ, UR8 ;  /* 0x00000008ff007e24 */ /* 0x000fe2000f8e00ff */
[----:B------:R-:W-:Y:S04]  /*0250*/  BSSY.RECONVERGENT B0, `(.L_x_4) ;  /* 0x000000c000007945 */ /* 0x000fe80003800200 */
[C---:B------:R-:W-:Y:S02]  /*0260*/  ISETP.NE.OR P1, PT, R0.reuse, 0x1, !P5 ;  /* 0x000000010000780c */ /* 0x040fe40006f25670 */
[----:B------:R-:W-:-:S11]  /*0270*/  ISETP.NE.OR P0, PT, R0, 0x3, !P5 ;  /* 0x000000030000780c */ /* 0x000fd60006f05670 */
[----:B------:R-:W-:Y:S05]  /*0280*/  @P1 BRA `(.L_x_5) ;  /* 0x0000000000201947 */ /* 0x000fea0003800000 */
[----:B------:R-:W3:Y:S02]  /*0290*/  LDCU.64 UR6, c[0x0][0x348] ;  /* 0x00006900ff0677ac */ /* 0x000ee40008000a00 */
[----:B---3--:R-:W-:Y:S02]  /*02a0*/  UIADD3 UR10, UP1, UPT, UR6, 0x80, URZ ;  /* 0x00000080060a7890 */ /* 0x008fe4000ff3e0ff */
[----:B------:R-:W-:Y:S02]  /*02b0*/  UIADD3 UR6, UP0, UPT, UR6, 0x180, URZ ;  /* 0x0000018006067890 */ /* 0x000fe4000ff1e0ff */
[----:B------:R-:W-:Y:S02]  /*02c0*/  UIADD3.X UR11, UPT, UPT, URZ, UR7, URZ, UP1, !UPT ;  /* 0x00000007ff0b7290 */ /* 0x000fe40008ffe4ff */
[----:B------:R-:W-:-:S07]  /*02d0*/  UIADD3.X UR7, UPT, UPT, URZ, UR7, URZ, UP0, !UPT ;  /* 0x00000007ff077290 */ /* 0x000fce00087fe4ff */
[----:B------:R3:W-:Y:S02]  /*02e0*/  UTMACCTL.PF [UR10] ;  /* 0x000000000a0079b9 */ /* 0x0007e40008040000 */
[----:B------:R3:W-:Y:S02]  /*02f0*/  UTMACCTL.PF [UR6] ;  /* 0x00000000060079b9 */ /* 0x0007e40008040000 */
[----:B---3--:R-:W-:Y:S01]  /*0300*/  NOP ;  /* 0x0000000000007918 */ /* 0x008fe20000000000 */
.L_x_5:
[----:B------:R-:W-:Y:S05]  /*0310*/  BSYNC.RECONVERGENT B0 ;  /* 0x0000000000007941 */ /* 0x000fea0003800200 */
.L_x_4:
[----:B------:R-:W-:Y:S04]  /*0320*/  BSSY.RECONVERGENT B0, `(.L_x_6) ;  /* 0x000000a000007945 */ /* 0x000fe80003800200 */
        /* <DEDUP_REMOVED lines=9> */
.L_x_7:
[----:B------:R-:W-:Y:S05]  /*03c0*/  BSYNC.RECONVERGENT B0 ;  /* 0x0000000000007941 */ /* 0x000fea0003800200 */
.L_x_6:
[----:B------:R-:W3:Y:S01]  /*03d0*/  LDCU.64 UR6, c[0x0][0x888] ;  /* 0x00011100ff0677ac */ /* 0x000ee20008000a00 */
[----:B------:R-:W-:Y:S02]  /*03e0*/  UISETP.EQ.U32.AND UP1, UPT, UR4, URZ, UPT ;  /* 0x000000ff0400728c */ /* 0x000fe4000bf22070 */
[----:B------:R-:W-:Y:S02]  /*03f0*/  UPLOP3.LUT UP2, UPT, UPT, UPT, UPT, 0x80, 0x8 ;  /* 0x000000000008789c */ /* 0x000fe40003f4f070 */
[----:B---3--:R-:W-:-:S04]  /*0400*/  UISETP.NE.U32.AND UP0, UPT, UR6, URZ, UPT ;  /* 0x000000ff0600728c */ /* 0x008fc8000bf05070 */
[----:B------:R-:W-:-:S04]  /*0410*/  UISETP.NE.AND.EX UP0, UPT, UR7, URZ, UPT, UP0 ;  /* 0x000000ff0700728c */ /* 0x000fc8000bf05300 */
[----:B------:R-:W-:-:S04]  /*0420*/  UISETP.EQ.OR.EX UP3, UPT, UR5, URZ, !UP0, UP1 ;  /* 0x000000ff0500728c */ /* 0x000fc8000c762710 */
[----:B------:R-:W-:-:S05]  /*0430*/  UP2UR UR49, UPR, URZ, 0x8 ;  /* 0x00000008ff317883 */ /* 0x000fca0008000000 */
[----:B------:R-:W-:Y:S07]  /*0440*/  BRA.U !UP3, `(.L_x_8) ;  /* 0x000000010b207547 */ /* 0x000fee000b800000 */
[----:B------:R-:W-:Y:S01]  /*0450*/  UISETP.NE.U32.AND UP2, UPT, UR4, URZ, UPT ;  /* 0x000000ff0400728c */ /* 0x000fe2000bf45070 */
[----:B-----5:R-:W-:Y:S01]  /*0460*/  FSETP.NEU.AND P0, PT, R50, RZ, PT ;  /* 0x000000ff3200720b */ /* 0x020fe20003f0d000 */
[----:B------:R-:W-:Y:S02]  /*0470*/  USEL UR4, URZ, 0xffffffff, UP0 ;  /* 0xffffffffff047887 */ /* 0x000fe40008000000 */
[----:B------:R-:W-:-:S10]  /*0480*/  UISETP.NE.AND.EX UP2, UPT, UR5, URZ, UPT, UP2 ;  /* 0x000000ff0500728c */ /* 0x000fd4000bf45320 */
[----:B------:R-:W-:Y:S01]  /*0490*/  VOTEU.ANY UP1, P0 ;  /* 0x0000000000ff7886 */ /* 0x000fe20000020100 */
[----:B------:R-:W-:-:S04]  /*04a0*/  @!UP2 USEL UR4, URZ, 0xffffffff, UP1 ;  /* 0xffffffffff04a887 */ /* 0x000fc80008800000 */
[----:B------:R-:W-:-:S04]  /*04b0*/  ULOP3.LUT UR4, UR4, 0x1, URZ, 0xc0, !UPT ;  /* 0x0000000104047892 */ /* 0x000fc8000f8ec0ff */
[----:B------:R-:W-:-:S11]  /*04c0*/  UISETP.NE.U32.AND UP2, UPT, UR4, 0x1, UPT ;  /* 0x000000010400788c */ /* 0x000fd6000bf45070 */
.L_x_8:
[----:B-1----:R-:W1:Y:S01]  /*04d0*/  SHFL.IDX PT, R2, R121, RZ, 0x1f ;  /* 0x00001fff79027589 */ /* 0x002e6200000e0000 */
[----:B------:R-:W-:-:S04]  /*04e0*/  UISETP.NE.AND UP1, UPT, UR8, 0x2, UPT ;  /* 0x000000020800788c */ /* 0x000fc8000bf25270 */
[----:B------:R-:W-:Y:S01]  /*04f0*/  USEL UR6, URZ, 0x1, UP1 ;  /* 0x00000001ff067887 */ /* 0x000fe20008800000 */
[----:B-1----:R-:W-:-:S13]  /*0500*/  ISETP.NE.AND P0, PT, R2, RZ, PT ;  /* 0x000000ff0200720c */ /* 0x002fda0003f05270 */
[----:B------:R-:W-:Y:S05]  /*0510*/  @P0 BRA `(.L_x_9) ;  /* 0x0000000000400947 */ /* 0x000fea0003800000 */
[----:B------:R-:W1:Y:S01]  /*0520*/  S2UR UR5, SR_CgaCtaId ;  /* 0x00000000000579c3 */ /* 0x000e620000008800 */
[----:B------:R-:W-:Y:S01]  /*0530*/  UMOV UR7, 0x400 ;  /* 0x0000040000077882 */ /* 0x000fe20000000000 */
[----:B------:R-:W-:Y:S01]  /*0540*/  UMOV UR4, 0x1 ;  /* 0x0000000100047882 */ /* 0x000fe20000000000 */
[----:B------:R-:W-:Y:S01]  /*0550*/  ELECT P0, URZ, PT ;  /* 0x0000000000ff782f */ /* 0x000fe20003800000 */
[----:B------:R-:W-:-:S04]  /*0560*/  UIADD3 UR10, UPT, UPT, -UR4, 0x100000, URZ ;  /* 0x00100000040a7890 */ /* 0x000fc8000fffe1ff */
[----:B------:R-:W-:Y:S02]  /*0570*/  USHF.L.U32 UR11, UR10, 0xb, URZ ;  /* 0x0000000b0a0b7899 */ /* 0x000fe400080006ff */
[----:B------:R-:W-:Y:S02]  /*0580*/  USHF.L.U32 UR10, UR10, 0x1, URZ ;  /* 0x000000010a0a7899 */ /* 0x000fe400080006ff */
[----:B-1----:R-:W-:Y:S01]  /*0590*/  ULEA UR5, UR5, UR7, 0x18 ;  /* 0x0000000705057291 */ /* 0x002fe2000f8ec0ff */
[----:B------:R-:W1:Y:S11]  /*05a0*/  FENCE.VIEW.ASYNC.S ;  /* 0x00000000000073c6 */ /* 0x000e760000000000 */
[----:B-1----:R1:W3:Y:S01]  /*05b0*/  SYNCS.EXCH.64 URZ, [UR5], UR10 ;  /* 0x0000000a05ff75b2 */ /* 0x0022e20008000100 */
[----:B------:R1:W4:Y:S01]  /*05c0*/  SYNCS.EXCH.64 URZ, [UR5+0x18], UR10 ;  /* 0x0000180a05ff75b2 */ /* 0x0003220008000100 */
[----:B------:R1:W1:Y:S01]  /*05d0*/  SYNCS.EXCH.64 URZ, [UR5+0x8], UR10 ;  /* 0x0000080a05ff75b2 */ /* 0x0002620008000100 */
[----:B------:R1:W1:Y:S01]  /*05e0*/  SYNCS.EXCH.64 URZ, [UR5+0x20], UR10 ;  /* 0x0000200a05ff75b2 */ /* 0x0002620008000100 */
[----:B------:R1:W1:Y:S01]  /*05f0*/  SYNCS.EXCH.64 URZ, [UR5+0x10], UR10 ;  /* 0x0000100a05ff75b2 */ /* 0x0002620008000100 */
[----:B------:R1:W1:Y:S01]  /*0600*/  SYNCS.EXCH.64 URZ, [UR5+0x28], UR10 ;  /* 0x0000280a05ff75b2 */ /* 0x0002620008000100 */
[----:B------:R-:W-:Y:S01]  /*0610*/  NOP ;  /* 0x0000000000007918 */ /* 0x000fe20000000000 */
.L_x_9:
[----:B------:R-:W2:Y:S01]  /*0620*/  SHFL.IDX PT, R2, R121, RZ, 0x1f ;  /* 0x00001fff79027589 */ /* 0x000ea200000e0000 */
[----:B------:R-:W-:Y:S01]  /*0630*/  NOP ;  /* 0x0000000000007918 */ /* 0x000fe20000000000 */
[----:B--2---:R-:W-:-:S13]  /*0640*/  ISETP.NE.AND P0, PT, R2, 0x1, PT ;  /* 0x000000010200780c */ /* 0x004fda0003f05270 */
[----:B------:R-:W-:Y:S05]  /*0650*/  @P0 BRA `(.L_x_10) ;  /* 0x0000000000580947 */ /* 0x000fea0003800000 */
[----:B------:R-:W2:Y:S01]  /*0660*/  S2UR UR7, SR_CgaCtaId ;  /* 0x00000000000779c3 */ /* 0x000ea20000008800 */
[----:B------:R-:W-:Y:S01]  /*0670*/  UMOV UR9, 0x400 ;  /* 0x0000040000097882 */ /* 0x000fe20000000000 */
[----:B-1----:R-:W-:Y:S01]  /*0680*/  UMOV UR5, 0x20 ;  /* 0x0000002000057882 */ /* 0x002fe20000000000 */
[----:B------:R-:W-:Y:S01]  /*0690*/  UMOV UR4, 0x80 ;  /* 0x0000008000047882 */ /* 0x000fe20000000000 */
[----:B------:R-:W-:-:S04]  /*06a0*/  UIADD3 UR10, UPT, UPT, -UR5, 0x100000, URZ ;  /* 0x00100000050a7890 */ /* 0x000fc8000fffe1ff */
[----:B------:R-:W-:Y:S02]  /*06b0*/  USHF.L.U32 UR11, UR10, 0xb, URZ ;  /* 0x0000000b0a0b7899 */ /* 0x000fe400080006ff */
[----:B------:R-:W-:Y:S02]  /*06c0*/  USHF.L.U32 UR10, UR10, 0x1, URZ ;  /* 0x000000010a0a7899 */ /* 0x000fe400080006ff */
[----:B------:R-:W-:-:S04]  /*06d0*/  UIADD3 UR4, UPT, UPT, -UR4, 0x100000, URZ ;  /* 0x0010000004047890 */ /* 0x000fc8000fffe1ff */
[----:B------:R-:W-:Y:S02]  /*06e0*/  USHF.L.U32 UR5, UR4, 0xb, URZ ;  /* 0x0000000b04057899 */ /* 0x000fe400080006ff */
[----:B------:R-:W-:Y:S01]  /*06f0*/  USHF.L.U32 UR4, UR4, 0x1, URZ ;  /* 0x0000000104047899 */ /* 0x000fe200080006ff */
[----:B------:R-:W-:Y:S01]  /*0700*/  ELECT P0, URZ, PT ;  /* 0x0000000000ff782f */ /* 0x000fe20003800000 */
[----:B--2---:R-:W-:Y:S01]  /*0710*/  ULEA UR7, UR7, UR9, 0x18 ;  /* 0x0000000907077291 */ /* 0x004fe2000f8ec0ff */
[----:B------:R-:W1:Y:S11]  /*0720*/  FENCE.VIEW.ASYNC.S ;  /* 0x00000000000073c6 */ /* 0x000e760000000000 */
[----:B-1----:R2:W1:Y:S01]  /*0730*/  SYNCS.EXCH.64 URZ, [UR7+0x30], UR10 ;  /* 0x0000300a07ff75b2 */ /* 0x0024620008000100 */
[----:B------:R2:W1:Y:S01]  /*0740*/  SYNCS.EXCH.64 URZ, [UR7+0x50], UR4 ;  /* 0x0000500407ff75b2 */ /* 0x0004620008000100 */
[----:B------:R2:W1:Y:S01]  /*0750*/  SYNCS.EXCH.64 URZ, [UR7+0x38], UR10 ;  /* 0x0000380a07ff75b2 */ /* 0x0004620008000100 */
[----:B------:R2:W1:Y:S01]  /*0760*/  SYNCS.EXCH.64 URZ, [UR7+0x58], UR4 ;  /* 0x0000580407ff75b2 */ /* 0x0004620008000100 */
[----:B------:R2:W1:Y:S01]  /*0770*/  SYNCS.EXCH.64 URZ, [UR7+0x40], UR10 ;  /* 0x0000400a07ff75b2 */ /* 0x0004620008000100 */
[----:B------:R2:W1:Y:S01]  /*0780*/  SYNCS.EXCH.64 URZ, [UR7+0x60], UR4 ;  /* 0x0000600407ff75b2 */ /* 0x0004620008000100 */
[----:B------:R2:W1:Y:S01]  /*0790*/  SYNCS.EXCH.64 URZ, [UR7+0x48], UR10 ;  /* 0x0000480a07ff75b2 */ /* 0x0004620008000100 */
[----:B------:R2:W1:Y:S02]  /*07a0*/  SYNCS.EXCH.64 URZ, [UR7+0x68], UR4 ;  /* 0x0000680407ff75b2 */ /* 0x0004640008000100 */
[----:B--2---:R-:W-:Y:S01]  /*07b0*/  NOP ;  /* 0x0000000000007918 */ /* 0x004fe20000000000 */
.L_x_10:
[----:B------:R-:W2:Y:S01]  /*07c0*/  SHFL.IDX PT, R2, R121, RZ, 0x1f ;  /* 0x00001fff79027589 */ /* 0x000ea200000e0000 */
[----:B------:R-:W-:Y:S01]  /*07d0*/  NOP ;  /* 0x0000000000007918 */ /* 0x000fe20000000000 */
[----:B--2---:R-:W-:-:S13]  /*07e0*/  ISETP.NE.AND P0, PT, R2, 0x3, PT ;  /* 0x000000030200780c */ /* 0x004fda0003f05270 */
[----:B------:R-:W-:Y:S05]  /*07f0*/  @P0 BRA `(.L_x_11) ;  /* 0x0000000000300947 */ /* 0x000fea0003800000 */
[----:B-1----:R-:W1:Y:S01]  /*0800*/  S2UR UR5, SR_CgaCtaId ;  /* 0x00000000000579c3 */ /* 0x002e620000008800 */
        /* <DEDUP_REMOVED lines=8> */
[----:B-1----:R2:W1:Y:S01]  /*0890*/  SYNCS.EXCH.64 URZ, [UR5+0x70], UR10 ;  /* 0x0000700a05ff75b2 */ /* 0x0024620008000100 */
[----:B------:R2:W1:Y:S02]  /*08a0*/  SYNCS.EXCH.64 URZ, [UR5+0x78], UR10 ;  /* 0x0000780a05ff75b2 */ /* 0x0004640008000100 */
[----:B--2---:R-:W-:Y:S01]  /*08b0*/  NOP ;  /* 0x0000000000007918 */ /* 0x004fe20000000000 */
.L_x_11:
[----:B------:R-:W2:Y:S01]  /*08c0*/  SHFL.IDX PT, R2, R121, RZ, 0x1f ;  /* 0x00001fff79027589 */ /* 0x000ea200000e0000 */
[----:B------:R-:W-:Y:S01]  /*08d0*/  NOP ;  /* 0x0000000000007918 */ /* 0x000fe20000000000 */
[----:B--2---:R-:W-:-:S13]  /*08e0*/  ISETP.NE.AND P0, PT, R2, 0x4, PT ;  /* 0x000000040200780c */ /* 0x004fda0003f05270 */
[----:B------:R-:W-:Y:S05]  /*08f0*/  @P0 BRA `(.L_x_12) ;  /* 0x00000000004c0947 */ /* 0x000fea0003800000 */
[----:B-1----:R-:W1:Y:S01]  /*0900*/  S2UR UR5, SR_CgaCtaId ;  /* 0x00000000000579c3 */ /* 0x002e620000008800 */
[----:B------:R-:W-:Y:S01]  /*0910*/  UMOV UR9, 0x100 ;  /* 0x0000010000097882 */ /* 0x000fe20000000000 */
[----:B------:R-:W-:Y:S01]  /*0920*/  UMOV UR7, 0x400 ;  /* 0x0000040000077882 */ /* 0x000fe20000000000 */
[----:B------:R-:W-:Y:S01]  /*0930*/  USEL UR9, UR9, 0xe0, UP2 ;  /* 0x000000e009097887 */ /* 0x000fe20009000000 */
[----:B------:R-:W-:Y:S01]  /*0940*/  UMOV UR4, 0x1 ;  /* 0x0000000100047882 */ /* 0x000fe20000000000 */
[----:B------:R-:W-:Y:S01]  /*0950*/  ELECT P0, URZ, PT ;  /* 0x0000000000ff782f */ /* 0x000fe20003800000 */
[----:B------:R-:W-:-:S04]  /*0960*/  UIADD3 UR10, UPT, UPT, -UR4, 0x100000, URZ ;  /* 0x00100000040a7890 */ /* 0x000fc8000fffe1ff */
[----:B------:R-:W-:Y:S02]  /*0970*/  USHF.L.U32 UR11, UR10, 0xb, URZ ;  /* 0x0000000b0a0b7899 */ /* 0x000fe400080006ff */
[----:B------:R-:W-:Y:S02]  /*0980*/  USHF.L.U32 UR10, UR10, 0x1, URZ ;  /* 0x000000010a0a7899 */ /* 0x000fe400080006ff */
[----:B------:R-:W-:-:S04]  /*0990*/  UIADD3 UR12, UPT, UPT, -UR9, 0x100000, URZ ;  /* 0x00100000090c7890 */ /* 0x000fc8000fffe1ff */
[----:B------:R-:W-:Y:S02]  /*09a0*/  USHF.L.U32 UR13, UR12, 0xb, URZ ;  /* 0x0000000b0c0d7899 */ /* 0x000fe400080006ff */
[----:B------:R-:W-:Y:S02]  /*09b0*/  USHF.L.U32 UR12, UR12, 0x1, URZ ;  /* 0x000000010c0c7899 */ /* 0x000fe400080006ff */
[----:B-1----:R-:W-:Y:S01]  /*09c0*/  ULEA UR5, UR5, UR7, 0x18 ;  /* 0x0000000705057291 */ /* 0x002fe2000f8ec0ff */
[----:B------:R-:W1:Y:S11]  /*09d0*/  FENCE.VIEW.ASYNC.S ;  /* 0x00000000000073c6 */ /* 0x000e760000000000 */
[----:B-1----:R2:W1:Y:S01]  /*09e0*/  SYNCS.EXCH.64 URZ, [UR5+0x80], UR10 ;  /* 0x0000800a05ff75b2 */ /* 0x0024620008000100 */
[----:B------:R2:W1:Y:S01]  /*09f0*/  SYNCS.EXCH.64 URZ, [UR5+0x90], UR12 ;  /* 0x0000900c05ff75b2 */ /* 0x0004620008000100 */
[----:B------:R2:W1:Y:S01]  /*0a00*/  SYNCS.EXCH.64 URZ, [UR5+0x88], UR10 ;  /* 0x0000880a05ff75b2 */ /* 0x0004620008000100 */
[----:B------:R2:W1:Y:S02]  /*0a10*/  SYNCS.EXCH.64 URZ, [UR5+0x98], UR12 ;  /* 0x0000980c05ff75b2 */ /* 0x0004640008000100 */
[----:B--2---:R-:W-:Y:S01]  /*0a20*/  NOP ;  /* 0x0000000000007918 */ /* 0x004fe20000000000 */
.L_x_12:
        /* <DEDUP_REMOVED lines=20> */
[----:B------:R2:W1:Y:S02]  /*0b70*/  SYNCS.EXCH.64 URZ, [UR7+0xb8], UR4 ;  /* 0x0000b80407ff75b2 */ /* 0x0004640008000100 */
[----:B--2---:R-:W-:Y:S01]  /*0b80*/  NOP ;  /* 0x0000000000007918 */ /* 0x004fe20000000000 */
.L_x_13:
        /* <DEDUP_REMOVED lines=18> */
.L_x_14:
[----:B------:R-:W2:Y:S01]  /*0cb0*/  S2UR UR4, SR_CTAID.Y ;  /* 0x00000000000479c3 */ /* 0x000ea20000002600 */
[----:B------:R-:W-:-:S05]  /*0cc0*/  CS2R.32 R115, SR_CgaSize ;  /* 0x0000000000737805 */ /* 0x000fca0000008a00 */
[----:B------:R-:W-:-:S05]  /*0cd0*/  IMAD R115, R115, -0xa0, RZ ;  /* 0xffffff6073737824 */ /* 0x000fca00078e02ff */
[----:B------:R-:W-:-:S14]  /*0ce0*/  R2UR UR7, R115 ;  /* 0x00000000730772ca */ /* 0x000fdc00000e0000 */
[----:B------:R-:W3:Y:S01]  /*0cf0*/  LDCU UR7, c[0x0][UR7+0x2b4] ;  /* 0x00005680070777ac */ /* 0x000ee20008000800 */
[----:B------:R-:W-:Y:S01]  /*0d00*/  NOP ;  /* 0x0000000000007918 */ /* 0x000fe20000000000 */
[----:B------:R-:W-:-:S05]  /*0d10*/  CS2R.32 R115, SR_CgaSize ;  /* 0x0000000000737805 */ /* 0x000fca0000008a00 */
[----:B------:R-:W-:-:S05]  /*0d20*/  IMAD R115, R115, -0xa0, RZ ;  /* 0xffffff6073737824 */ /* 0x000fca00078e02ff */
[----:B------:R-:W-:-:S14]  /*0d30*/  R2UR UR9, R115 ;  /* 0x00000000730972ca */ /* 0x000fdc00000e0000 */
[----:B------:R-:W4:Y:S01]  /*0d40*/  LDCU UR9, c[0x0][UR9+0x2b0] ;  /* 0x00005600090977ac */ /* 0x000f220008000800 */
[----:B-1----:R-:W1:Y:S08]  /*0d50*/  S2UR UR5, SR_CTAID.X ;  /* 0x00000000000579c3 */ /* 0x002e700000002500 */
[----:B------:R-:W4:Y:S01]  /*0d60*/  LDC R9, c[0x0][0xb24] ;  /* 0x0002c900ff097b82 */ /* 0x000f220000000800 */
[----:B--2---:R-:W-:-:S02]  /*0d70*/  I2FP.F32.U32 R4, UR4 ;  /* 0x0000000400047c45 */ /* 0x004fc40008201000 */
[----:B------:R-:W-:-:S05]  /*0d80*/  CS2R.32 R3, SR_CgaSize ;  /* 0x0000000000037805 */ /* 0x000fca0000008a00 */
[----:B------:R-:W-:-:S06]  /*0d90*/  IMAD R3, R3, -0xa0, RZ ;  /* 0xffffff6003037824 */ /* 0x000fcc00078e02ff */
[----:B------:R-:W2:Y:S01]  /*0da0*/  LDC R3, c[0x0][R3+0x2a0] ;  /* 0x0000a80003037b82 */ /* 0x000ea20000000800 */
[----:B------:R-:W-:Y:S02]  /*0db0*/  IMAD.U32 R20, RZ, RZ, UR4 ;  /* 0x00000004ff147e24 */ /* 0x000fe4000f8e00ff */
[----:B---3--:R-:W-:Y:S01]  /*0dc0*/  FMUL R4, R4, UR7 ;  /* 0x0000000704047c20 */ /* 0x008fe20008400000 */
[----:B-1----:R-:W-:Y:S02]  /*0dd0*/  I2FP.F32.U32 R5, UR5 ;  /* 0x0000000500057c45 */ /* 0x002fe40008201000 */
[----:B------:R-:W-:-:S05]  /*0de0*/  CS2R.32 R2, SR_CgaSize ;  /* 0x0000000000027805 */ /* 0x000fca0000008a00 */
[----:B------:R-:W-:-:S06]  /*0df0*/  IMAD R2, R2, -0xa0, RZ ;  /* 0xffffff6002027824 */ /* 0x000fcc00078e02ff */
[----:B------:R-:W1:Y:S01]  /*0e00*/  LDC R2, c[0x0][R2+0x2a4] ;  /* 0x0000a90002027b82 */ /* 0x000e620000000800 */
[----:B------:R-:W3:Y:S01]  /*0e10*/  F2I.U32.TRUNC.NTZ R49, R4 ;  /* 0x0000000400317305 */ /* 0x000ee2000020f000 */
[----:B------:R-:W-:Y:S01]  /*0e20*/  MOV R21, UR5 ;  /* 0x0000000500157c02 */ /* 0x000fe20008000f00 */
[----:B----4-:R-:W-:-:S05]  /*0e30*/  FMUL R5, R5, UR9 ;  /* 0x0000000905057c20 */ /* 0x010fca0008400000 */
[----:B------:R-:W-:Y:S01]  /*0e40*/  BAR.SYNC.DEFER_BLOCKING 0x0 ;  /* 0x0000000000007b1d */ /* 0x000fe20000010000 */
[----:B------:R-:W-:-:S07]  /*0e50*/  ISETP.GE.AND P0, PT, R9, 0x1, PT ;  /* 0x000000010900780c */ /* 0x000fce0003f06270 */
[----:B------:R-:W4:Y:S01]  /*0e60*/  S2UR UR7, SR_CTAID.Z ;  /* 0x00000000000779c3 */ /* 0x000f220000002700 */
[----:B------:R-:W2:Y:S01]  /*0e70*/  F2I.U32.TRUNC.NTZ R114, R5 ;  /* 0x0000000500727305 */ /* 0x000ea2000020f000 */
[----:B---3--:R-:W-:-:S05]  /*0e80*/  IADD3 R49, PT, PT, -R49, RZ, RZ ;  /* 0x000000ff31317210 */ /* 0x008fca0007ffe1ff */
[----:B-1----:R-:W-:Y:S01]  /*0e90*/  IMAD R49, R2, R49, UR4 ;  /* 0x0000000402317e24 */ /* 0x002fe2000f8e0231 */
[----:B--2---:R-:W-:-:S05]  /*0ea0*/  IADD3 R114, PT, PT, -R114, RZ, RZ ;  /* 0x000000ff72727210 */ /* 0x004fca0007ffe1ff */
[----:B------:R-:W-:Y:S02]  /*0eb0*/  IMAD R114, R3, R114, UR5 ;  /* 0x0000000503727e24 */ /* 0x000fe4000f8e0272 */
[----:B----4-:R-:W-:Y:S01]  /*0ec0*/  IMAD.U32 R115, RZ, RZ, UR7 ;  /* 0x00000007ff737e24 */ /* 0x010fe2000f8e00ff */
[----:B------:R-:W-:Y:S06]  /*0ed0*/  @!P0 BRA `(.L_x_15) ;  /* 0x0000000000b88947 */ /* 0x000fec0003800000 */
[----:B------:R-:W1:Y:S01]  /*0ee0*/  LDC.64 R4, c[0x0][0xb18] ;  /* 0x0002c600ff047b82 */ /* 0x000e620000000a00 */
[----:B------:R-:W-:-:S07]  /*0ef0*/  ISETP.NE.AND P0, PT, R9, 0x1, PT ;  /* 0x000000010900780c */ /* 0x000fce0003f05270 */
[----:B------:R-:W2:Y:S08]  /*0f00*/  LDC R10, c[0x0][0xb0c] ;  /* 0x0002c300ff0a7b82 */ /* 0x000eb00000000800 */
[----:B------:R-:W3:Y:S08]  /*0f10*/  LDC R11, c[0x0][0x370] ;  /* 0x0000dc00ff0b7b82 */ /* 0x000ef00000000800 */
[----:B------:R-:W4:Y:S01]  /*0f20*/  LDC R12, c[0x0][0x374] ;  /* 0x0000dd00ff0c7b82 */ /* 0x000f220000000800 */
[----:B-1----:R-:W-:-:S07]  /*0f30*/  ISETP.NE.AND P1, PT, R4, 0x1, PT ;  /* 0x000000010400780c */ /* 0x002fce0003f25270 */
[----:B------:R-:W3:Y:S01]  /*0f40*/  LDC.64 R6, c[0x0][0xb10] ;  /* 0x0002c400ff067b82 */ /* 0x000ee20000000a00 */
[----:B--2---:R-:W-:-:S07]  /*0f50*/  ISETP.NE.AND P2, PT, R10, 0x1, PT ;  /* 0x000000010a00780c */ /* 0x004fce0003f45270 */
[----:B------:R-:W1:Y:S08]  /*0f60*/  LDC R8, c[0x0][0xb20] ;  /* 0x0002c800ff087b82 */ /* 0x000e700000000800 */
[----:B------:R-:W2:Y:S01]  /*0f70*/  LDC.64 R2, c[0x0][0xb28] ;  /* 0x0002ca00ff027b82 */ /* 0x000ea20000000a00 */
[----:B----4-:R-:W-:-:S04]  /*0f80*/  IMAD.HI.U32 R13, R12, R5, RZ ;  /* 0x000000050c0d7227 */ /* 0x010fc800078e00ff */
[----:B------:R-:W-:-:S04]  /*0f90*/  IMAD.HI.U32 R5, R20, R5, RZ ;  /* 0x0000000514057227 */ /* 0x000fc800078e00ff */
[----:B---3--:R-:W-:-:S04]  /*0fa0*/  IMAD.HI.U32 R14, R11, R6, RZ ;  /* 0x000000060b0e7227 */ /* 0x008fc800078e00ff */
[C---:B------:R-:W-:Y:S01]  /*0fb0*/  IMAD.HI.U32 R16, R21.reuse, R6, RZ ;  /* 0x0000000615107227 */ /* 0x040fe200078e00ff */
[-C--:B------:R-:W-:Y:S02]  /*0fc0*/  @P2 SHF.R.U32.HI R11, RZ, R7.reuse, R14 ;  /* 0x00000007ff0b2219 */ /* 0x080fe4000001160e */
[-C--:B-1----:R-:W-:Y:S02]  /*0fd0*/  @P1 SHF.R.U32.HI R12, RZ, R8.reuse, R13 ;  /* 0x00000008ff0c1219 */ /* 0x082fe4000001160d */
[----:B------:R-:W-:Y:S02]  /*0fe0*/  SHF.R.U32.HI R5, RZ, R8, R5 ;  /* 0x00000008ff057219 */ /* 0x000fe40000011605 */
[----:B------:R-:W-:Y:S02]  /*0ff0*/  SHF.R.U32.HI R16, RZ, R7, R16 ;  /* 0x00000007ff107219 */ /* 0x000fe40000011610 */
[----:B------:R-:W-:Y:S01]  /*1000*/  SEL R5, R20, R5, !P1 ;  /* 0x0000000514057207 */ /* 0x000fe20004800000 */
[----:B--2---:R-:W-:Y:S01]  /*1010*/  IMAD.HI.U32 R14, R12, R2, RZ ;  /* 0x000000020c0e7227 */ /* 0x004fe200078e00ff */
[----:B------:R-:W-:-:S02]  /*1020*/  SEL R7, R21, R16, !P2 ;  /* 0x0000001015077207 */ /* 0x000fc40005000000 */
[----:B------:R-:W-:Y:S01]  /*1030*/  IADD3 R13, PT, PT, -R5, RZ, RZ ;  /* 0x000000ff050d7210 */ /* 0x000fe20007ffe1ff */
[----:B------:R-:W-:Y:S01]  /*1040*/  IMAD.HI.U32 R6, R11, R2, RZ ;  /* 0x000000020b067227 */ /* 0x000fe200078e00ff */
[----:B------:R-:W-:-:S03]  /*1050*/  @P0 SHF.R.U32.HI R12, RZ, R3, R14 ;  /* 0x00000003ff0c0219 */ /* 0x000fc6000001160e */
[----:B------:R-:W-:Y:S01]  /*1060*/  IMAD R13, R4, R13, R20 ;  /* 0x0000000d040d7224 */ /* 0x000fe200078e0214 */
[----:B------:R-:W-:Y:S01]  /*1070*/  @P0 SHF.R.U32.HI R11, RZ, R3, R6 ;  /* 0x00000003ff0b0219 */ /* 0x000fe20000011606 */
[----:B------:R-:W-:-:S04]  /*1080*/  IMAD R12, R12, R9, RZ ;  /* 0x000000090c0c7224 */ /* 0x000fc800078e02ff */
[----:B------:R-:W-:Y:S01]  /*1090*/  IMAD R6, R11, R9, RZ ;  /* 0x000000090b067224 */ /* 0x000fe200078e02ff */
[----:B------:R-:W-:-:S04]  /*10a0*/  ISETP.GE.AND P1, PT, R5, R12, PT ;  /* 0x0000000c0500720c */ /* 0x000fc80003f26270 */
[----:B------:R-:W-:Y:S01]  /*10b0*/  ISETP.GE.OR P1, PT, R7, R6, P1 ;  /* 0x000000060700720c */ /* 0x000fe20000f26670 */
[----:B------:R-:W-:-:S05]  /*10c0*/  IMAD.HI.U32 R6, R5, R2, RZ ;  /* 0x0000000205067227 */ /* 0x000fca00078e00ff */
[----:B------:R-:W-:-:S04]  /*10d0*/  SHF.R.U32.HI R6, RZ, R3, R6 ;  /* 0x00000003ff067219 */ /* 0x000fc80000011606 */
[----:B------:R-:W-:-:S03]  /*10e0*/  SEL R6, R5, R6, !P0 ;  /* 0x0000000605067207 */ /* 0x000fc60004000000 */
[----:B------:R-:W-:Y:S01]  /*10f0*/  @!P1 IMAD.HI.U32 R8, R7, R2, RZ ;  /* 0x0000000207089227 */ /* 0x000fe200078e00ff */
[----:B------:R-:W-:-:S04]  /*1100*/  IADD3 R2, PT, PT, -R6, RZ, RZ ;  /* 0x000000ff06027210 */ /* 0x000fc80007ffe1ff */
[----:B------:R-:W-:Y:S01]  /*1110*/  @!P1 SHF.R.U32.HI R8, RZ, R3, R8 ;  /* 0x00000003ff089219 */ /* 0x000fe20000011608 */
[----:B------:R-:W-:-:S03]  /*1120*/  IMAD R2, R9, R2, R5 ;  /* 0x0000000209027224 */ /* 0x000fc600078e0205 */
[----:B------:R-:W-:-:S05]  /*1130*/  @!P1 SEL R3, R7, R8, !P0 ;  /* 0x0000000807039207 */ /* 0x000fca0004000000 */
[--C-:B------:R-:W-:Y:S02]  /*1140*/  @!P1 IMAD.IADD R6, R6, 0x1, -R3.reuse ;  /* 0x0000000106069824 */ /* 0x100fe400078e0a03 */
[----:B------:R-:W-:Y:S01]  /*1150*/  @!P1 IMAD R3, R2, R11, R3 ;  /* 0x0000000b02039224 */ /* 0x000fe200078e0203 */
[----:B------:R-:W-:Y:S01]  /*1160*/  IADD3 R2, PT, PT, -R7, RZ, RZ ;  /* 0x000000ff07027210 */ /* 0x000fe20007ffe1ff */
[----:B------:R-:W-:Y:S02]  /*1170*/  @!P1 IMAD R5, R6, R9, R7 ;  /* 0x0000000906059224 */ /* 0x000fe400078e0207 */
[----:B------:R-:W-:Y:S02]  /*1180*/  @!P1 IMAD.MOV.U32 R7, RZ, RZ, R3 ;  /* 0x000000ffff079224 */ /* 0x000fe400078e0003 */
[----:B------:R-:W-:Y:S02]  /*1190*/  IMAD R2, R10, R2, R21 ;  /* 0x000000020a027224 */ /* 0x000fe400078e0215 */
[----:B------:R-:W-:-:S02]  /*11a0*/  IMAD R20, R5, R4, R13 ;  /* 0x0000000405147224 */ /* 0x000fc400078e020d */
[----:B------:R-:W-:Y:S02]  /*11b0*/  IMAD R21, R7, R10, R2 ;  /* 0x0000000a07157224 */ /* 0x000fe400078e0202 */
.L_x_15:
[----:B------:R-:W1:Y:S01]  /*11c0*/  LDCU UR4, c[0x0][0xb30] ;  /* 0x00016600ff0477ac */ /* 0x000e620008000800 */
[----:B------:R-:W2:Y:S08]  /*11d0*/  S2UR UR37, SR_CgaCtaId ;  /* 0x00000000002579c3 */ /* 0x000eb00000008800 */
[----:B------:R-:W3:Y:S01]  /*11e0*/  LDC R40, c[0x0][0xb24] ;  /* 0x0002c900ff287b82 */ /* 0x000ee20000000800 */
[----:B-1----:R-:W-:-:S09]  /*11f0*/  UISETP.NE.AND UP1, UPT, UR4, 0x1, UPT ;  /* 0x000000010400788c */ /* 0x002fd2000bf25270 */
[----:B--2---:R-:W-:Y:S05]  /*1200*/  BRA.U UP1, `(.L_x_16) ;  /* 0x0000000101407547 */ /* 0x004fea000b800000 */
[----:B------:R-:W1:Y:S08]  /*1210*/  LDC.64 R4, c[0x0][0xb10] ;  /* 0x0002c400ff047b82 */ /* 0x000e700000000a00 */
[----:B------:R-:W2:Y:S08]  /*1220*/  LDC.64 R2, c[0x0][0xb18] ;  /* 0x0002c600ff027b82 */ /* 0x000eb00000000a00 */
[----:B------:R-:W4:Y:S08]  /*1230*/  LDC R6, c[0x0][0xb20] ;  /* 0x0002c800ff067b82 */ /* 0x000f300000000800 */
[----:B------:R-:W3:Y:S01]  /*1240*/  LDC R8, c[0x0][0xb0c] ;  /* 0x0002c300ff087b82 */ /* 0x000ee20000000800 */
[----:B-1----:R-:W-:-:S05]  /*1250*/  IMAD.HI.U32 R4, R21, R4, RZ ;  /* 0x0000000415047227 */ /* 0x002fca00078e00ff */
[----:B------:R-:W-:Y:S01]  /*1260*/  SHF.R.U32.HI R4, RZ, R5, R4 ;  /* 0x00000005ff047219 */ /* 0x000fe20000011604 */
[----:B--2---:R-:W-:Y:S01]  /*1270*/  IMAD.HI.U32 R3, R20, R3, RZ ;  /* 0x0000000314037227 */ /* 0x004fe200078e00ff */
[----:B------:R-:W-:-:S04]  /*1280*/  ISETP.NE.AND P0, PT, R2, 0x1, PT ;  /* 0x000000010200780c */ /* 0x000fc80003f05270 */
[----:B----4-:R-:W-:-:S04]  /*1290*/  SHF.R.U32.HI R3, RZ, R6, R3 ;  /* 0x00000006ff037219 */ /* 0x010fc80000011603 */
[----:B------:R-:W-:Y:S02]  /*12a0*/  SEL R3, R20, R3, !P0 ;  /* 0x0000000314037207 */ /* 0x000fe40004000000 */
[----:B---3--:R-:W-:-:S04]  /*12b0*/  ISETP.NE.AND P1, PT, R8, 0x1, PT ;  /* 0x000000010800780c */ /* 0x008fc80003f25270 */
[----:B------:R-:W-:-:S05]  /*12c0*/  SEL R4, R21, R4, !P1 ;  /* 0x0000000415047207 */ /* 0x000fca0004800000 */
[----:B------:R-:W-:Y:S02]  /*12d0*/  IMAD.IADD R5, R3, 0x1, -R4 ;  /* 0x0000000103057824 */ /* 0x000fe400078e0a04 */
[----:B------:R-:W-:Y:S02]  /*12e0*/  IMAD.IADD R3, R4, 0x1, -R3 ;  /* 0x0000000104037824 */ /* 0x000fe400078e0a03 */
[----:B------:R-:W-:Y:S02]  /*12f0*/  IMAD R21, R5, R8, R21 ;  /* 0x0000000805157224 */ /* 0x000fe400078e0215 */
[----:B------:R-:W-:-:S07]  /*1300*/  IMAD R20, R3, R2, R20 ;  /* 0x0000000203147224 */ /* 0x000fce00078e0214 */
.L_x_16:
[----:B------:R-:W-:Y:S01]  /*1310*/  BAR.SYNC.DEFER_BLOCKING 0x0 ;  /* 0x0000000000007b1d */ /* 0x000fe20000010000 */
[----:B------:R-:W-:Y:S01]  /*1320*/  UISETP.NE.AND UP1, UPT, UR8, 0x2, UPT ;  /* 0x000000020800788c */ /* 0x000fe2000bf25270 */
[----:B------:R-:W-:Y:S02]  /*1330*/  ISETP.NE.OR P5, PT, R0, 0x2, !P5 ;  /* 0x000000020000780c */ /* 0x000fe40006fa5670 */
[----:B------:R-:W-:-:S06]  /*1340*/  LOP3.LUT R2, R128, 0x1f, RZ, 0xc0, !PT ;  /* 0x0000001f80027812 */ /* 0x000fcc00078ec0ff */
[----:B------:R-:W-:Y:S05]  /*1350*/  BRA.U UP1, `(.L_x_17) ;  /* 0x0000001d01d07547 */ /* 0x000fea000b800000 */
[----:B------:R-:W1:Y:S01]  /*1360*/  LDCU UR13, c[0x0][0x38c] ;  /* 0x00007180ff0d77ac */ /* 0x000e620008000800 */
[----:B------:R-:W2:Y:S01]  /*1370*/  LDC R9, c[0x0][0x370] ;  /* 0x0000dc00ff097b82 */ /* 0x000ea20000000800 */
[----:B------:R-:W-:Y:S01]  /*1380*/  PLOP3.LUT P1, PT, PT, PT, UP2, 0x80, 0x8 ;  /* 0x000000000008781c */ /* 0x000fe20003f2f028 */
[----:B------:R-:W-:Y:S01]  /*1390*/  IMAD.MOV.U32 R15, RZ, RZ, 0x1 ;  /* 0x00000001ff0f7424 */ /* 0x000fe200078e00ff */
[----:B------:R-:W-:Y:S01]  /*13a0*/  ISETP.EQ.OR P4, PT, R2, RZ, P5 ;  /* 0x000000ff0200720c */ /* 0x000fe20002f82670 */
[----:B------:R-:W-:Y:S01]  /*13b0*/  IMAD.MOV.U32 R14, RZ, RZ, RZ ;  /* 0x000000ffff0e7224 */ /* 0x000fe200078e00ff */
[----:B------:R-:W-:Y:S02]  /*13c0*/  PLOP3.LUT P1, PT, P1, PT, PT, 0x8, 0x80 ;  /* 0x000000000080781c */ /* 0x000fe40000f2e170 */
[----:B------:R-:W-:Y:S01]  /*13d0*/  CS2R R12, SRZ ;  /* 0x00000000000c7805 */ /* 0x000fe2000001ff00 */
[----:B------:R-:W-:Y:S01]  /*13e0*/  IMAD.MOV.U32 R10, RZ, RZ, 0x1 ;  /* 0x00000001ff0a7424 */ /* 0x000fe200078e00ff */
[----:B------:R-:W4:Y:S01]  /*13f0*/  LDC R0, c[0x0][0x374] ;  /* 0x0000dd00ff007b82 */ /* 0x000f220000000800 */
[----:B------:R-:W2:Y:S01]  /*1400*/  LDCU.64 UR22, c[0x0][0x348] ;  /* 0x00006900ff1677ac */ /* 0x000ea20008000a00 */
[----:B------:R-:W-:Y:S01]  /*1410*/  UMOV UR6, URZ ;  /* 0x000000ff00067c82 */ /* 0x000fe20008000000 */
[----:B-1----:R-:W-:-:S04]  /*1420*/  UIADD3 UR5, UPT, UPT, UR13, 0x1f, URZ ;  /* 0x0000001f0d057890 */ /* 0x002fc8000fffe0ff */
[----:B------:R-:W-:-:S04]  /*1430*/  USHF.R.S32.HI UR4, URZ, 0x1f, UR5 ;  /* 0x0000001fff047899 */ /* 0x000fc80008011405 */
[----:B------:R-:W-:-:S04]  /*1440*/  ULEA.HI UR4, UR4, UR5, URZ, 0x5 ;  /* 0x0000000504047291 */ /* 0x000fc8000f8f28ff */
[----:B------:R-:W-:Y:S02]  /*1450*/  USHF.R.S32.HI UR15, URZ, 0x5, UR4 ;  /* 0x00000005ff0f7899 */ /* 0x000fe40008011404 */
[----:B------:R-:W-:Y:S02]  /*1460*/  UIADD3 UR4, UPT, UPT, UR13, -0x1, URZ ;  /* 0xffffffff0d047890 */ /* 0x000fe4000fffe0ff */
[----:B------:R-:W-:Y:S02]  /*1470*/  UISETP.LT.U32.AND UP0, UPT, UR15, 0x3, UPT ;  /* 0x000000030f00788c */ /* 0x000fe4000bf01070 */
[----:B------:R-:W-:Y:S02]  /*1480*/  UISETP.GE.U32.AND UP1, UPT, UR4, -0x3f, UPT ;  /* 0xffffffc10400788c */ /* 0x000fe4000bf26070 */
[----:B------:R-:W-:Y:S02]  /*1490*/  USEL UR14, UR15, 0x3, UP0 ;  /* 0x000000030f0e7887 */ /* 0x000fe40008000000 */
[----:B------:R-:W-:-:S02]  /*14a0*/  UIADD3 UR13, UPT, UPT, UR13, 0x3e, URZ ;  /* 0x0000003e0d0d7890 */ /* 0x000fc4000fffe0ff */
[----:B------:R-:W-:Y:S02]  /*14b0*/  UIADD3 UR5, UPT, UPT, UR14, -0x1, URZ ;  /* 0xffffffff0e057890 */ /* 0x000fe4000fffe0ff */
[----:B------:R-:W-:-:S03]  /*14c0*/  UIADD3 UR7, UPT, UPT, UR15, -UR14, URZ ;  /* 0x8000000e0f077290 */ /* 0x000fc6000fffe0ff */
[----:B------:R-:W-:-:S04]  /*14d0*/  @UP1 UIADD3 UR5, UPT, UPT, UR14, URZ, URZ ;  /* 0x000000ff0e051290 */ /* 0x000fc8000fffe0ff */
[----:B--2---:R-:W-:-:S12]  /*14e0*/  UIADD3 UR5, UPT, UPT, UR5, 0x1, URZ ;  /* 0x0000000105057890 */ /* 0x004fd8000fffe0ff */
.L_x_39:
[----:B------:R-:W-:Y:S01]  /*14f0*/  UISETP.NE.AND UP0, UPT, UR37, URZ, UPT ;  /* 0x000000ff2500728c */ /* 0x000fe2000bf05270 */
[----:B------:R-:W1:Y:S08]  /*1500*/  S2UR UR37, SR_CgaCtaId ;  /* 0x00000000002579c3 */ /* 0x000e700000008800 */
[----:B------:R-:W-:Y:S05]  /*1510*/  BRA.U UP0, `(.L_x_18) ;  /* 0x0000000100347547 */ /* 0x000fea000b800000 */
[----:B------:R-:W2:Y:S01]  /*1520*/  S2R R2, SR_CgaCtaId ;  /* 0x0000000000027919 */ /* 0x000ea20000008800 */
[----:B------:R-:W-:-:S04]  /*1530*/  MOV R3, 0x400 ;  /* 0x0000040000037802 */ /* 0x000fc80000000f00 */
[----:B--2---:R-:W-:Y:S02]  /*1540*/  LEA R3, R2, R3, 0x18 ;  /* 0x0000000302037211 */ /* 0x004fe400078ec0ff */
[----:B------:R-:W-:-:S03]  /*1550*/  SHF.L.U32 R2, R10, 0x1f, RZ ;  /* 0x0000001f0a027819 */ /* 0x000fc600000006ff */
[----:B------:R-:W-:-:S04]  /*1560*/  IMAD R3, R12, 0x8, R3 ;  /* 0x000000080c037824 */ /* 0x000fc800078e0203 */
[----:B------:R-:W2:Y:S02]  /*1570*/  SYNCS.PHASECHK.TRANS64.TRYWAIT P0, [R3+URZ+0xd0], R2 ;  /* 0x0000d002030075a7 */ /* 0x000ea400080011ff */
[----:B--2---:R-:W-:Y:S05]  /*1580*/  @!P0 BRA `(.L_x_19) ;  /* 0x000000ac00188947 */ /* 0x004fea0003800000 */
.L_x_168:
[----:B------:R-:W-:Y:S01]  /*1590*/  VIADD R12, R12, 0x1 ;  /* 0x000000010c0c7836 */ /* 0x000fe20000000000 */
[----:B------:R2:W-:Y:S04]  /*15a0*/  SYNCS.ARRIVE.TRANS64.A1T0 RZ, [R3+URZ+0xc0], RZ ;  /* 0x0000c0ff03ff79a7 */ /* 0x0005e800081000ff */
[----:B------:R-:W-:-:S04]  /*15b0*/  ISETP.NE.AND P0, PT, R12, 0x2, PT ;  /* 0x000000020c00780c */ /* 0x000fc80003f05270 */
[----:B------:R-:W-:Y:S02]  /*15c0*/  SEL R12, R12, RZ, P0 ;  /* 0x000000ff0c0c7207 */ /* 0x000fe40000000000 */
[----:B--2---:R-:W-:-:S04]  /*15d0*/  SEL R3, RZ, 0x1, P0 ;  /* 0x00000001ff037807 */ /* 0x004fc80000000000 */
[----:B------:R-:W-:Y:S02]  /*15e0*/  LOP3.LUT R10, R10, R3, RZ, 0x3c, !PT ;  /* 0x000000030a0a7212 */ /* 0x000fe400078e3cff */
.L_x_18:
[----:B------:R-:W-:Y:S01]  /*15f0*/  UMOV UR4, 0x400 ;  /* 0x0000040000047882 */ /* 0x000fe20000000000 */
[----:B------:R-:W-:Y:S01]  /*1600*/  SHF.L.U32 R2, R15, 0x1f, RZ ;  /* 0x0000001f0f027819 */ /* 0x000fe200000006ff */
[----:B-1----:R-:W-:Y:S01]  /*1610*/  ULEA UR4, UR37, UR4, 0x18 ;  /* 0x0000000425047291 */ /* 0x002fe2000f8ec0ff */
[----:B------:R-:W-:Y:S01]  /*1620*/  R2UR UR66, R20 ;  /* 0x00000000144272ca */ /* 0x000fe200000e0000 */
[----:B------:R-:W-:Y:S02]  /*1630*/  UISETP.GE.U32.AND UP0, UPT, UR13, 0x3f, UPT ;  /* 0x0000003f0d00788c */ /* 0x000fe4000bf06070 */
[----:B------:R-:W-:Y:S01]  /*1640*/  ULEA UR8, UR6, UR4, 0x3 ;  /* 0x0000000406087291 */ /* 0x000fe2000f8e18ff */
[----:B------:R-:W-:-:S08]  /*1650*/  UMOV UR21, URZ ;  /* 0x000000ff00157c82 */ /* 0x000fd00008000000 */
[----:B------:R1:W2:Y:S01]  /*1660*/  SYNCS.PHASECHK.TRANS64.TRYWAIT P2, [UR8+0x18], R2 ;  /* 0x00001802ff0075a7 */ /* 0x0002a20008041108 */
[----:B------:R-:W-:Y:S01]  /*1670*/  R2UR UR8, R21 ;  /* 0x00000000150872ca */ /* 0x000fe200000e0000 */
[----:B------:R-:W-:-:S12]  /*1680*/  USHF.L.U32 UR66, UR66, 0x8, URZ ;  /* 0x0000000842427899 */ /* 0x000fd800080006ff */
[----:B------:R-:W-:-:S06]  /*1690*/  USHF.L.U32 UR8, UR8, 0x7, URZ ;  /* 0x0000000708087899 */ /* 0x000fcc00080006ff */
[----:B------:R-:W-:Y:S01]  /*16a0*/  IMAD.U32 R5, RZ, RZ, UR8 ;  /* 0x00000008ff057e24 */ /* 0x000fe2000f8e00ff */
[----:B------:R-:W-:Y:S06]  /*16b0*/  BRA.U !UP0, `(.L_x_20) ;  /* 0x0000000908647547 */ /* 0x000fec000b800000 */
[----:B------:R-:W-:Y:S01]  /*16c0*/  R2UR UR8, R5 ;  /* 0x00000000050872ca */ /* 0x000fe200000e0000 */
[----:B------:R-:W-:Y:S02]  /*16d0*/  UIADD3 UR58, UPT, UPT, UR66, 0x20, URZ ;  /* 0x00000020423a7890 */ /* 0x000fe4000fffe0ff */
[----:B------:R-:W-:Y:S02]  /*16e0*/  UIADD3 UR50, UPT, UPT, UR66, 0x40, URZ ;  /* 0x0000004042327890 */ /* 0x000fe4000fffe0ff */
[----:B------:R-:W-:Y:S02]  /*16f0*/  UIADD3 UR42, UPT, UPT, UR66, 0x60, URZ ;  /* 0x00000060422a7890 */ /* 0x000fe4000fffe0ff */
[----:B------:R-:W-:Y:S02]  /*1700*/  UIADD3 UR34, UPT, UPT, UR66, 0x80, URZ ;  /* 0x0000008042227890 */ /* 0x000fe4000fffe0ff */
[----:B------:R-:W-:Y:S02]  /*1710*/  UIADD3 UR26, UPT, UPT, UR66, 0xa0, URZ ;  /* 0x000000a0421a7890 */ /* 0x000fe4000fffe0ff */
[----:B------:R-:W-:-:S02]  /*1720*/  UIADD3 UR18, UPT, UPT, UR66, 0xc0, URZ ;  /* 0x000000c042127890 */ /* 0x000fc4000fffe0ff */
[----:B------:R-:W-:Y:S02]  /*1730*/  UIADD3 UR9, UPT, UPT, UR8, 0x40, URZ ;  /* 0x0000004008097890 */ /* 0x000fe4000fffe0ff */
[----:B------:R-:W-:Y:S02]  /*1740*/  UIADD3 UR10, UPT, UPT, UR8, 0x20, URZ ;  /* 0x00000020080a7890 */ /* 0x000fe4000fffe0ff */
[----:B------:R-:W-:Y:S02]  /*1750*/  UIADD3 UR74, UPT, UPT, UR8, 0x60, URZ ;  /* 0x00000060084a7890 */ /* 0x000fe4000fffe0ff */
[----:B------:R-:W-:Y:S01]  /*1760*/  MOV R3, UR9 ;  /* 0x0000000900037c02 */ /* 0x000fe20008000f00 */
[----:B------:R-:W-:Y:S01]  /*1770*/  UMOV UR30, URZ ;  /* 0x000000ff001e7c82 */ /* 0x000fe20008000000 */
[----:B------:R-:W-:Y:S01]  /*1780*/  IMAD.U32 R4, RZ, RZ, UR10 ;  /* 0x0000000aff047e24 */ /* 0x000fe2000f8e00ff */
[----:B------:R-:W-:Y:S01]  /*1790*/  UIADD3 UR10, UPT, UPT, UR66, 0xe0, URZ ;  /* 0x000000e0420a7890 */ /* 0x000fe2000fffe0ff */
[----:B------:R-:W-:-:S11]  /*17a0*/  UMOV UR29, UR6 ;  /* 0x00000006001d7c82 */ /* 0x000fd60008000000 */
.L_x_27:
[----:B------:R-:W-:Y:S01]  /*17b0*/  ULEA UR6, UR29, UR4, 0x3 ;  /* 0x000000041d067291 */ /* 0x000fe2000f8e18ff */
[----:B--2---:R-:W-:-:S05]  /*17c0*/  @!P5 MOV R7, 0xc000 ;  /* 0x0000c0000007d802 */ /* 0x004fca0000000f00 */
[----:B-1----:R-:W-:Y:S01]  /*17d0*/  MOV R2, UR6 ;  /* 0x0000000600027c02 */ /* 0x002fe20008000f00 */
[----:B--2---:R-:W-:Y:S06]  /*17e0*/  @P2 BRA `(.L_x_21) ;  /* 0x0000000000102947 */ /* 0x004fec0003800000 */
[----:B------:R-:W-:Y:S02]  /*17f0*/  R2UR UR6, R2 ;  /* 0x00000000020672ca */ /* 0x000fe400000e0000 */
[----:B------:R-:W-:-:S11]  /*1800*/  SHF.L.U32 R17, R15, 0x1f, RZ ;  /* 0x0000001f0f117819 */ /* 0x000fd600000006ff */
[----:B------:R-:W1:Y:S02]  /*1810*/  SYNCS.PHASECHK.TRANS64.TRYWAIT P0, [UR6+0x18], R17 ;  /* 0x00001811ff0075a7 */ /* 0x000e640008001106 */
[----:B-1----:R-:W-:Y:S05]  /*1820*/  @!P0 BRA `(.L_x_22) ;  /* 0x000000a800848947 */ /* 0x002fea0003800000 */
.L_x_21:
[----:B------:R-:W-:Y:S01]  /*1830*/  R2UR UR6, R2 ;  /* 0x00000000020672ca */ /* 0x000fe200000e0000 */
[----:B------:R-:W-:-:S12]  /*1840*/  BSSY.RECONVERGENT B0, `(.L_x_23) ;  /* 0x0000004000007945 */ /* 0x000fd80003800200 */
[----:B------:R2:W-:Y:S01]  /*1850*/  @!P5 SYNCS.ARRIVE.TRANS64 RZ, [UR6], R7 ;  /* 0x00000007ffffd9a7 */ /* 0x0005e20008000006 */
[----:B------:R-:W-:Y:S05]  /*1860*/  @P4 BRA `(.L_x_24) ;  /* 0x0000000000044947 */ /* 0x000fea0003800000 */
[----:B------:R-:W-:Y:S05]  /*1870*/  BPT.TRAP 0x1 ;  /* 0x000000040000795c */ /* 0x000fea0000300000 */
.L_x_24:
[----:B------:R-:W-:Y:S05]  /*1880*/  BSYNC.RECONVERGENT B0 ;  /* 0x0000000000007941 */ /* 0x000fea0003800200 */
.L_x_23:
[----:B------:R-:W-:Y:S01]  /*1890*/  UIADD3 UR6, UPT, UPT, UR29, 0x1, URZ ;  /* 0x000000011d067890 */ /* 0x000fe2000fffe0ff */
[----:B------:R-:W-:Y:S01]  /*18a0*/  BSSY.RECONVERGENT B0, `(.L_x_25) ;  /* 0x0000075000007945 */ /* 0x000fe20003800200 */
[----:B------:R-:W-:Y:S02]  /*18b0*/  ELECT P0, URZ, PT ;  /* 0x0000000000ff782f */ /* 0x000fe40003800000 */
[----:B------:R-:W-:-:S04]  /*18c0*/  UISETP.NE.AND UP0, UPT, UR6, 0x3, UPT ;  /* 0x000000030600788c */ /* 0x000fc8000bf05270 */
[----:B------:R-:W-:Y:S02]  /*18d0*/  USEL UR9, URZ, 0x1, UP0 ;  /* 0x00000001ff097887 */ /* 0x000fe40008000000 */
[----:B------:R-:W-:-:S04]  /*18e0*/  USEL UR6, UR6, URZ, UP0 ;  /* 0x000000ff06067287 */ /* 0x000fc80008000000 */
[----:B------:R-:W-:Y:S01]  /*18f0*/  ULEA UR8, UR6, UR4, 0x3 ;  /* 0x0000000406087291 */ /* 0x000fe2000f8e18ff */
[----:B------:R-:W-:-:S04]  /*1900*/  LOP3.LUT R15, R15, UR9, RZ, 0x3c, !PT ;  /* 0x000000090f0f7c12 */ /* 0x000fc8000f8e3cff */
[----:B-1----:R-:W-:-:S04]  /*1910*/  SHF.L.U32 R6, R15, 0x1f, RZ ;  /* 0x0000001f0f067819 */ /* 0x002fc800000006ff */
[----:B------:R1:W1:Y:S01]  /*1920*/  SYNCS.PHASECHK.TRANS64.TRYWAIT P2, [UR8+0x18], R6 ;  /* 0x00001806ff0075a7 */ /* 0x0002620008041108 */
[----:B------:R-:W-:Y:S05]  /*1930*/  @!P0 BRA `(.L_x_26) ;  /* 0x0000000400ac8947 */ /* 0x000fea0003800000 */
[----:B------:R-:W-:Y:S01]  /*1940*/  R2UR UR12, R115 ;  /* 0x00000000730c72ca */ /* 0x000fe200000e0000 */
[----:B------:R-:W-:Y:S01]  /*1950*/  ULEA UR72, UR29, UR4, 0xe ;  /* 0x000000041d487291 */ /* 0x000fe2000f8e70ff */
[----:B------:R-:W-:Y:S01]  /*1960*/  R2UR UR9, R2 ;  /* 0x00000000020972ca */ /* 0x000fe200000e0000 */
[----:B------:R-:W-:Y:S01]  /*1970*/  UIADD3 UR54, UP1, UPT, UR22, 0x80, URZ ;  /* 0x0000008016367890 */ /* 0x000fe2000ff3e0ff */
[----:B------:R-:W-:Y:S01]  /*1980*/  MOV.SPILL R20, UR18 ;  /* 0x0000001200147c02 */ /* 0x000fe20009000f00 */
[----:B------:R-:W-:Y:S01]  /*1990*/  USHF.L.U32 UR19, UR30, 0x5, URZ ;  /* 0x000000051e137899 */ /* 0x000fe200080006ff */
[----:B------:R-:W-:Y:S01]  /*19a0*/  R2UR UR18, R4 ;  /* 0x00000000041272ca */ /* 0x000fe200000e0000 */
[----:B------:R-:W-:Y:S01]  /*19b0*/  UIADD3.X UR55, UPT, UPT, URZ, UR23, URZ, UP1, !UPT ;  /* 0x00000017ff377290 */ /* 0x000fe20008ffe4ff */
[----:B------:R-:W-:Y:S01]  /*19c0*/  MOV.SPILL R16, UR66 ;  /* 0x0000004200107c02 */ /* 0x000fe20009000f00 */
[----:B------:R-:W-:Y:S01]  /*19d0*/  UMOV UR38, 0x0 ;  /* 0x0000000000267882 */ /* 0x000fe20000000000 */
[----:B------:R-:W-:Y:S01]  /*19e0*/  UMOV UR39, 0x10000000 ;  /* 0x1000000000277882 */ /* 0x000fe20000000000 */
[----:B------:R-:W-:Y:S01]  /*19f0*/  MOV.SPILL R27, UR19 ;  /* 0x00000013001b7c02 */ /* 0x000fe20009000f00 */
[----:B------:R-:W-:Y:S01]  /*1a00*/  UMOV UR75, UR19 ;  /* 0x00000013004b7c82 */ /* 0x000fe20008000000 */
[----:B------:R-:W-:Y:S01]  /*1a10*/  UMOV UR20, UR12 ;  /* 0x0000000c00147c82 */ /* 0x000fe20008000000 */
[----:B------:R-:W-:Y:S01]  /*1a20*/  UMOV UR16, UR12 ;  /* 0x0000000c00107c82 */ /* 0x000fe20008000000 */
[----:B------:R-:W-:Y:S01]  /*1a30*/  UMOV UR17, UR9 ;  /* 0x0000000900117c82 */ /* 0x000fe20008000000 */
[----:B------:R-:W-:Y:S01]  /*1a40*/  UMOV UR21, UR9 ;  /* 0x0000000900157c82 */ /* 0x000fe20008000000 */
[----:B------:R-:W-:Y:S01]  /*1a50*/  MOV.SPILL R21, UR20 ;  /* 0x0000001400157c02 */ /* 0x000fe20009000f00 */
[----:B------:R-:W-:Y:S01]  /*1a60*/  UMOV UR20, UR16 ;  /* 0x0000001000147c82 */ /* 0x000fe20008000000 */
[----:B------:R-:W-:Y:S01]  /*1a70*/  MOV.SPILL R19, UR17 ;  /* 0x0000001100137c02 */ /* 0x000fe20009000f00 */
[----:B------:R-:W-:Y:S01]  /*1a80*/  UMOV UR17, UR21 ;  /* 0x0000001500117c82 */ /* 0x000fe20008000000 */
[----:B------:R-:W-:Y:S01]  /*1a90*/  UIADD3 UR16, UPT, UPT, UR72, 0x11800, URZ ;  /* 0x0001180048107890 */ /* 0x000fe2000fffe0ff */
[----:B------:R-:W-:Y:S01]  /*1aa0*/  MOV.SPILL R28, UR20 ;  /* 0x00000014001c7c02 */ /* 0x000fe20009000f00 */
[----:B------:R-:W-:Y:S01]  /*1ab0*/  UMOV UR68, UR12 ;  /* 0x0000000c00447c82 */ /* 0x000fe20008000000 */
[----:B------:R-:W-:Y:S01]  /*1ac0*/  MOV.SPILL R26, UR18 ;  /* 0x00000012001a7c02 */ /* 0x000fe20009000f00 */
[----:B------:R-:W-:Y:S01]  /*1ad0*/  UMOV UR11, UR12 ;  /* 0x0000000c000b7c82 */ /* 0x000fe20008000000 */
[----:B------:R-:W-:Y:S01]  /*1ae0*/  MOV.SPILL R25, UR17 ;  /* 0x0000001100197c02 */ /* 0x000fe20009000f00 */
[----:B------:R-:W-:Y:S01]  /*1af0*/  UMOV UR21, UR19 ;  /* 0x0000001300157c82 */ /* 0x000fe20008000000 */
[----:B------:R-:W-:Y:S01]  /*1b00*/  R2UR UR17, R2 ;  /* 0x00000000021172ca */ /* 0x000fe200000e0000 */
[----:B------:R-:W-:Y:S01]  /*1b10*/  UMOV UR67, UR19 ;  /* 0x0000001300437c82 */ /* 0x000fe20008000000 */
[----:B------:R-:W-:Y:S01]  /*1b20*/  R2UR UR18, R5 ;  /* 0x00000000051272ca */ /* 0x000fe200000e0000 */
[----:B------:R-:W-:Y:S01]  /*1b30*/  UMOV UR59, UR19 ;  /* 0x00000013003b7c82 */ /* 0x000fe20008000000 */
[----:B------:R-:W-:Y:S01]  /*1b40*/  R2UR UR20, R115 ;  /* 0x00000000731472ca */ /* 0x000fe200000e0000 */
[----:B------:R-:W-:Y:S01]  /*1b50*/  UMOV UR51, UR19 ;  /* 0x0000001300337c82 */ /* 0x000fe20008000000 */
[----:B------:R-:W-:Y:S01]  /*1b60*/  MOV.SPILL R24, UR16 ;  /* 0x0000001000187c02 */ /* 0x000fe20009000f00 */
[----:B------:R-:W-:Y:S01]  /*1b70*/  UIADD3 UR16, UPT, UPT, UR72, 0x10800, URZ ;  /* 0x0001080048107890 */ /* 0x000fe2000fffe0ff */
[----:B------:R-:W-:Y:S01]  /*1b80*/  MOV.SPILL R18, UR68 ;  /* 0x0000004400127c02 */ /* 0x000fe20009000f00 */
[----:B------:R-:W-:Y:S01]  /*1b90*/  UMOV UR68, UR11 ;  /* 0x0000000b00447c82 */ /* 0x000fe20008000000 */
[----:B------:R-:W-:Y:S01]  /*1ba0*/  UMOV UR43, UR19 ;  /* 0x00000013002b7c82 */ /* 0x000fe20008000000 */
[----:B------:R-:W-:Y:S01]  /*1bb0*/  UMOV UR35, UR19 ;  /* 0x0000001300237c82 */ /* 0x000fe20008000000 */
[----:B------:R-:W-:Y:S01]  /*1bc0*/  UMOV UR11, UR19 ;  /* 0x00000013000b7c82 */ /* 0x000fe20008000000 */
[----:B------:R-:W-:Y:S01]  /*1bd0*/  ULEA UR8, UR29, UR4, 0xf ;  /* 0x000000041d087291 */ /* 0x000fe2000f8e78ff */
[----:B------:R-:W-:Y:S01]  /*1be0*/  R2UR UR66, R3 ;  /* 0x00000000034272ca */ /* 0x000fe200000e0000 */
[----:B------:R-:W-:Y:S01]  /*1bf0*/  UIADD3 UR46, UP0, UPT, UR22, 0x180, URZ ;  /* 0x00000180162e7890 */ /* 0x000fe2000ff1e0ff */
[----:B------:R-:W-:Y:S01]  /*1c00*/  MOV.SPILL R22, UR22 ;  /* 0x0000001600167c02 */ /* 0x000fe20009000f00 */
[----:B------:R3:W-:Y:S01]  /*1c10*/  UTMALDG.3D [UR16], [UR54], desc[UR38] ;  /* 0x00002610360075b4 */ /* 0x0007e20008011000 */
[----:B------:R-:W-:Y:S01]  /*1c20*/  UIADD3 UR22, UPT, UPT, UR72, 0x12800, URZ ;  /* 0x0001280048167890 */ /* 0x000fe2000fffe0ff */
[----:B------:R-:W-:Y:S01]  /*1c30*/  MOV.SPILL R17, UR67 ;  /* 0x0000004300117c02 */ /* 0x000fe20009000f00 */
[----:B------:R-:W-:Y:S01]  /*1c40*/  UIADD3 UR64, UPT, UPT, UR8, 0x1c800, URZ ;  /* 0x0001c80008407890 */ /* 0x000fe2000fffe0ff */
[----:B------:R-:W-:Y:S01]  /*1c50*/  MOV.SPILL R23, UR23 ;  /* 0x0000001700177c02 */ /* 0x000fe20009000f00 */
[----:B------:R-:W-:Y:S01]  /*1c60*/  UMOV UR65, UR9 ;  /* 0x0000000900417c82 */ /* 0x000fe20008000000 */
[----:B------:R-:W-:Y:S01]  /*1c70*/  UMOV UR24, UR9 ;  /* 0x0000000900187c82 */ /* 0x000fe20008000000 */
[----:B--2---:R-:W-:Y:S01]  /*1c80*/  MOV.SPILL R7, UR65 ;  /* 0x0000004100077c02 */ /* 0x004fe20009000f00 */
[----:B------:R-:W-:Y:S01]  /*1c90*/  UMOV UR65, UR24 ;  /* 0x0000001800417c82 */ /* 0x000fe20008000000 */
[----:B-1----:R-:W-:Y:S01]  /*1ca0*/  MOV.SPILL R6, UR64 ;  /* 0x0000004000067c02 */ /* 0x002fe20009000f00 */
[----:B------:R-:W-:Y:S01]  /*1cb0*/  UMOV UR64, UR22 ;  /* 0x0000001600407c82 */ /* 0x000fe20008000000 */
[----:B------:R-:W-:Y:S01]  /*1cc0*/  UMOV UR67, UR21 ;  /* 0x0000001500437c82 */ /* 0x000fe20008000000 */
[----:B------:R-:W-:Y:S01]  /*1cd0*/  UIADD3 UR72, UPT, UPT, UR72, 0x13800, URZ ;  /* 0x0001380048487890 */ /* 0x000fe2000fffe0ff */
[----:B------:R-:W-:Y:S01]  /*1ce0*/  R2UR.FILL UR22, R22 ;  /* 0x00000000161672ca */ /* 0x000fe200004e0000 */
[----:B------:R-:W-:Y:S01]  /*1cf0*/  UIADD3.X UR47, UPT, UPT, URZ, UR23, URZ, UP0, !UPT ;  /* 0x00000017ff2f7290 */ /* 0x000fe200087fe4ff */
[----:B------:R-:W-:Y:S01]  /*1d00*/  R2UR.FILL UR23, R23 ;  /* 0x00000000171772ca */ /* 0x000fe200004e0000 */
[----:B------:R-:W-:-:S02]  /*1d10*/  UIADD3 UR56, UPT, UPT, UR8, 0x1d800, URZ ;  /* 0x0001d80008387890 */ /* 0x000fc4000fffe0ff */
[----:B------:R-:W-:Y:S02]  /*1d20*/  UIADD3 UR48, UPT, UPT, UR8, 0x1e800, URZ ;  /* 0x0001e80008307890 */ /* 0x000fe4000fffe0ff */
[----:B------:R-:W-:Y:S02]  /*1d30*/  UIADD3 UR40, UPT, UPT, UR8, 0x1f800, URZ ;  /* 0x0001f80008287890 */ /* 0x000fe4000fffe0ff */
[----:B------:R-:W-:Y:S02]  /*1d40*/  UIADD3 UR32, UPT, UPT, UR8, 0x20800, URZ ;  /* 0x0002080008207890 */ /* 0x000fe4000fffe0ff */
[----:B------:R-:W-:Y:S01]  /*1d50*/  UIADD3 UR24, UPT, UPT, UR8, 0x21800, URZ ;  /* 0x0002180008187890 */ /* 0x000fe2000fffe0ff */
[----:B------:R-:W-:Y:S01]  /*1d60*/  UMOV UR73, UR9 ;  /* 0x0000000900497c82 */ /* 0x000fe20008000000 */
        /* <DEDUP_REMOVED lines=12> */
[----:B---3--:R-:W-:-:S02]  /*1e30*/  R2UR.FILL UR20, R28 ;  /* 0x000000001c1472ca */ /* 0x008fc400004e0000 */
[----:B------:R-:W-:Y:S02]  /*1e40*/  R2UR.FILL UR19, R27 ;  /* 0x000000001b1372ca */ /* 0x000fe400004e0000 */
[----:B------:R-:W-:Y:S02]  /*1e50*/  R2UR.FILL UR18, R26 ;  /* 0x000000001a1272ca */ /* 0x000fe400004e0000 */
[----:B------:R-:W-:Y:S02]  /*1e60*/  R2UR.FILL UR17, R25 ;  /* 0x00000000191172ca */ /* 0x000fe400004e0000 */
[----:B------:R-:W-:-:S13]  /*1e70*/  R2UR.FILL UR16, R24 ;  /* 0x00000000181072ca */ /* 0x000fda00004e0000 */
[----:B------:R1:W-:Y:S01]  /*1e80*/  UTMALDG.3D [UR16], [UR54], desc[UR38] ;  /* 0x00002610360075b4 */ /* 0x0003e20008011000 */
[----:B------:R2:W-:Y:S01]  /*1e90*/  UTMALDG.3D [UR64], [UR54], desc[UR38] ;  /* 0x00002640360075b4 */ /* 0x0005e20008011000 */
[----:B------:R3:W-:Y:S01]  /*1ea0*/  UTMALDG.3D [UR72], [UR54], desc[UR38] ;  /* 0x00002648360075b4 */ /* 0x0007e20008011000 */
[----:B-1----:R-:W-:Y:S01]  /*1eb0*/  R2UR.FILL UR20, R21 ;  /* 0x00000000151472ca */ /* 0x002fe200004e0000 */
[----:B------:R-:W-:Y:S01]  /*1ec0*/  UIADD3 UR16, UPT, UPT, UR8, 0x22800, URZ ;  /* 0x0002280008107890 */ /* 0x000fe2000fffe0ff */
[----:B------:R-:W-:Y:S01]  /*1ed0*/  R2UR.FILL UR18, R20 ;  /* 0x00000000141272ca */ /* 0x000fe200004e0000 */
[----:B------:R-:W-:Y:S01]  /*1ee0*/  UIADD3 UR8, UPT, UPT, UR8, 0x23800, URZ ;  /* 0x0002380008087890 */ /* 0x000fe2000fffe0ff */
[----:B------:R-:W-:Y:S01]  /*1ef0*/  R2UR.FILL UR17, R19 ;  /* 0x00000000131172ca */ /* 0x000fe200004e0000 */
[----:B------:R-:W-:Y:S01]  /*1f00*/  UMOV UR19, UR11 ;  /* 0x0000000b00137c82 */ /* 0x000fe20008000000 */
[----:B--2---:R-:W-:Y:S02]  /*1f10*/  R2UR.FILL UR68, R18 ;  /* 0x00000000124472ca */ /* 0x004fe400004e0000 */
[----:B------:R-:W-:-:S02]  /*1f20*/  R2UR.FILL UR67, R17 ;  /* 0x00000000114372ca */ /* 0x000fc400004e0000 */
[----:B------:R-:W-:Y:S02]  /*1f30*/  R2UR.FILL UR66, R16 ;  /* 0x00000000104272ca */ /* 0x000fe400004e0000 */
[----:B------:R-:W-:Y:S02]  /*1f40*/  R2UR.FILL UR65, R7 ;  /* 0x00000000074172ca */ /* 0x000fe400004e0000 */
[----:B------:R-:W-:-:S13]  /*1f50*/  R2UR.FILL UR64, R6 ;  /* 0x00000000064072ca */ /* 0x000fda00004e0000 */
[----:B------:R3:W-:Y:S01]  /*1f60*/  UTMALDG.3D [UR64], [UR46], desc[UR38] ;  /* 0x000026402e0075b4 */ /* 0x0007e20008011000 */
[----:B------:R3:W-:Y:S01]  /*1f70*/  UTMALDG.3D [UR56], [UR46], desc[UR38] ;  /* 0x000026382e0075b4 */ /* 0x0007e20008011000 */
[----:B------:R3:W-:Y:S01]  /*1f80*/  UTMALDG.3D [UR48], [UR46], desc[UR38] ;  /* 0x000026302e0075b4 */ /* 0x0007e20008011000 */
[----:B------:R3:W-:Y:S01]  /*1f90*/  UTMALDG.3D [UR40], [UR46], desc[UR38] ;  /* 0x000026282e0075b4 */ /* 0x0007e20008011000 */
[----:B------:R3:W-:Y:S01]  /*1fa0*/  UTMALDG.3D [UR32], [UR46], desc[UR38] ;  /* 0x000026202e0075b4 */ /* 0x0007e20008011000 */
[----:B------:R3:W-:Y:S01]  /*1fb0*/  UTMALDG.3D [UR24], [UR46], desc[UR38] ;  /* 0x000026182e0075b4 */ /* 0x0007e20008011000 */
[----:B------:R3:W-:Y:S01]  /*1fc0*/  UTMALDG.3D [UR16], [UR46], desc[UR38] ;  /* 0x000026102e0075b4 */ /* 0x0007e20008011000 */
[----:B------:R3:W-:Y:S02]  /*1fd0*/  UTMALDG.3D [UR8], [UR46], desc[UR38] ;  /* 0x000026082e0075b4 */ /* 0x0007e40008011000 */
[----:B---3--:R-:W-:Y:S01]  /*1fe0*/  NOP ;  /* 0x0000000000007918 */ /* 0x008fe20000000000 */
.L_x_26:
[----:B------:R-:W-:Y:S05]  /*1ff0*/  BSYNC.RECONVERGENT B0 ;  /* 0x0000000000007941 */ /* 0x000fea0003800200 */
.L_x_25:
[----:B------:R-:W-:Y:S01]  /*2000*/  UIADD3 UR30, UPT, UPT, UR30, 0x1, URZ ;  /* 0x000000011e1e7890 */ /* 0x000fe2000fffe0ff */
[----:B------:R-:W-:Y:S01]  /*2010*/  UMOV UR29, UR6 ;  /* 0x00000006001d7c82 */ /* 0x000fe20008000000 */
[----:B------:R-:W-:Y:S02]  /*2020*/  UMOV UR21, UR5 ;  /* 0x0000000500157c82 */ /* 0x000fe40008000000 */
[----:B------:R-:W-:-:S09]  /*2030*/  UISETP.NE.AND UP0, UPT, UR30, UR5, UPT ;  /* 0x000000051e00728c */ /* 0x000fd2000bf05270 */
[----:B------:R-:W-:Y:S05]  /*2040*/  BRA.U UP0, `(.L_x_27) ;  /* 0xfffffff500d87547 */ /* 0x000fea000b83ffff */
.L_x_20:
[----:B------:R-:W-:Y:S01]  /*2050*/  ULEA UR8, UR6, UR4, 0x3 ;  /* 0x0000000406087291 */ /* 0x000fe2000f8e18ff */
[----:B-1----:R-:W-:Y:S01]  /*2060*/  SHF.L.U32 R2, R15, 0x1f, RZ ;  /* 0x0000001f0f027819 */ /* 0x002fe200000006ff */
[----:B------:R-:W-:Y:S01]  /*2070*/  @!P1 SYNCS.ARRIVE.TRANS64.A1T0 RZ, [UR4+0x78], RZ ;  /* 0x000078ffffff99a7 */ /* 0x000fe20008100004 */
[----:B------:R-:W-:-:S06]  /*2080*/  UISETP.GT.AND UP0, UPT, UR15, UR14, UPT ;  /* 0x0000000e0f00728c */ /* 0x000fcc000bf04270 */
[----:B------:R1:W1:Y:S03]  /*2090*/  SYNCS.PHASECHK.TRANS64.TRYWAIT P1, [UR8+0x18], R2 ;  /* 0x00001802ff0075a7 */ /* 0x0002660008021108 */
[----:B------:R-:W-:Y:S05]  /*20a0*/  BRA.U !UP0, `(.L_x_28) ;  /* 0x00000009087c7547 */ /* 0x000fea000b800000 */
[----:B------:R-:W-:Y:S01]  /*20b0*/  R2UR UR8, R5 ;  /* 0x00000000050872ca */ /* 0x000fe200000e0000 */
[----:B------:R-:W-:Y:S02]  /*20c0*/  UIADD3 UR29, UPT, UPT, UR7, UR21, URZ ;  /* 0x00000015071d7290 */ /* 0x000fe4000fffe0ff */
        /* <DEDUP_REMOVED lines=8> */
[----:B-1----:R-:W-:Y:S01]  /*2150*/  MOV R2, UR9 ;  /* 0x0000000900027c02 */ /* 0x002fe20008000f00 */
[----:B------:R-:W-:Y:S01]  /*2160*/  UIADD3 UR18, UPT, UPT, UR66, 0xc0, URZ ;  /* 0x000000c042127890 */ /* 0x000fe2000fffe0ff */
[----:B------:R-:W-:Y:S01]  /*2170*/  IMAD.U32 R3, RZ, RZ, UR10 ;  /* 0x0000000aff037e24 */ /* 0x000fe2000f8e00ff */
[----:B------:R-:W-:Y:S01]  /*2180*/  UIADD3 UR10, UPT, UPT, UR66, 0xe0, URZ ;  /* 0x000000e0420a7890 */ /* 0x000fe2000fffe0ff */
[----:B------:R-:W-:-:S11]  /*2190*/  UMOV UR30, UR6 ;  /* 0x00000006001e7c82 */ /* 0x000fd60008000000 */
.L_x_35:
[----:B------:R-:W-:Y:S01]  /*21a0*/  ULEA UR6, UR30, UR4, 0x3 ;  /* 0x000000041e067291 */ /* 0x000fe2000f8e18ff */
[----:B--2---:R-:W-:-:S05]  /*21b0*/  @!P5 MOV R7, 0xc000 ;  /* 0x0000c0000007d802 */ /* 0x004fca0000000f00 */
[----:B------:R-:W-:Y:S01]  /*21c0*/  MOV R4, UR6 ;  /* 0x0000000600047c02 */ /* 0x000fe20008000f00 */
[----:B-1----:R-:W-:Y:S06]  /*21d0*/  @P1 BRA `(.L_x_29) ;  /* 0x0000000000101947 */ /* 0x002fec0003800000 */
[----:B------:R-:W-:Y:S02]  /*21e0*/  R2UR UR6, R4 ;  /* 0x00000000040672ca */ /* 0x000fe400000e0000 */
[----:B------:R-:W-:-:S11]  /*21f0*/  SHF.L.U32 R17, R15, 0x1f, RZ ;  /* 0x0000001f0f117819 */ /* 0x000fd600000006ff */
[----:B------:R-:W1:Y:S02]  /*2200*/  SYNCS.PHASECHK.TRANS64.TRYWAIT P0, [UR6+0x18], R17 ;  /* 0x00001811ff0075a7 */ /* 0x000e640008001106 */
[----:B-1----:R-:W-:Y:S05]  /*2210*/  @!P0 BRA `(.L_x_30) ;  /* 0x000000a000248947 */ /* 0x002fea0003800000 */
.L_x_29:
[----:B------:R-:W-:Y:S01]  /*2220*/  R2UR UR6, R4 ;  /* 0x00000000040672ca */ /* 0x000fe200000e0000 */
[----:B------:R-:W-:-:S12]  /*2230*/  BSSY.RECONVERGENT B0, `(.L_x_31) ;  /* 0x0000004000007945 */ /* 0x000fd80003800200 */
[----:B------:R2:W-:Y:S01]  /*2240*/  @!P5 SYNCS.ARRIVE.TRANS64 RZ, [UR6], R7 ;  /* 0x00000007ffffd9a7 */ /* 0x0005e20008000006 */
[----:B------:R-:W-:Y:S05]  /*2250*/  @P4 BRA `(.L_x_32) ;  /* 0x0000000000044947 */ /* 0x000fea0003800000 */
[----:B------:R-:W-:Y:S05]  /*2260*/  BPT.TRAP 0x1 ;  /* 0x000000040000795c */ /* 0x000fea0000300000 */
.L_x_32:
[----:B------:R-:W-:Y:S05]  /*2270*/  BSYNC.RECONVERGENT B0 ;  /* 0x0000000000007941 */ /* 0x000fea0003800200 */
.L_x_31:
        /* <DEDUP_REMOVED lines=12> */
[----:B------:R-:W-:Y:S01]  /*2340*/  USHF.L.U32 UR16, UR21, 0x5, URZ ;  /* 0x0000000515107899 */ /* 0x000fe200080006ff */
[----:B------:R-:W-:Y:S01]  /*2350*/  R2UR UR11, R5 ;  /* 0x00000000050b72ca */ /* 0x000fe200000e0000 */
[----:B------:R-:W-:Y:S01]  /*2360*/  ULEA UR72, UR30, UR4, 0xe ;  /* 0x000000041e487291 */ /* 0x000fe2000f8e70ff */
[----:B------:R-:W-:Y:S01]  /*2370*/  R2UR UR9, R4 ;  /* 0x00000000040972ca */ /* 0x000fe200000e0000 */
[----:B------:R-:W-:Y:S01]  /*2380*/  UIADD3 UR54, UP1, UPT, UR22, 0x80, URZ ;  /* 0x0000008016367890 */ /* 0x000fe2000ff3e0ff */
[----:B------:R-:W-:Y:S01]  /*2390*/  MOV.SPILL R25, UR18 ;  /* 0x0000001200197c02 */ /* 0x000fe20009000f00 */
[----:B------:R-:W-:Y:S01]  /*23a0*/  IMAD.U32 R16, RZ, RZ, UR16 ;  /* 0x00000010ff107e24 */ /* 0x000fe2000f8e00ff */
[----:B------:R-:W-:Y:S01]  /*23b0*/  MOV.SPILL R20, UR26 ;  /* 0x0000001a00147c02 */ /* 0x000fe20009000f00 */
[----:B------:R-:W-:Y:S01]  /*23c0*/  ULEA UR8, UR30, UR4, 0xf ;  /* 0x000000041e087291 */ /* 0x000fe2000f8e78ff */
[----:B------:R-:W-:Y:S01]  /*23d0*/  R2UR UR26, R3 ;  /* 0x00000000031a72ca */ /* 0x000fe200000e0000 */
[----:B------:R-:W-:Y:S01]  /*23e0*/  UIADD3.X UR55, UPT, UPT, URZ, UR23, URZ, UP1, !UPT ;  /* 0x00000017ff377290 */ /* 0x000fe20008ffe4ff */
[----:B------:R-:W-:Y:S01]  /*23f0*/  R2UR UR19, R16 ;  /* 0x00000000101372ca */ /* 0x000fe200000e0000 */
[----:B-1----:R-:W-:Y:S01]  /*2400*/  IMAD.U32 R6, RZ, RZ, UR12 ;  /* 0x0000000cff067e24 */ /* 0x002fe2000f8e00ff */
[----:B------:R-:W-:Y:S01]  /*2410*/  UMOV UR20, UR12 ;  /* 0x0000000c00147c82 */ /* 0x000fe20008000000 */
[----:B--2---:R-:W-:Y:S01]  /*2420*/  IMAD.U32 R7, RZ, RZ, UR11 ;  /* 0x0000000bff077e24 */ /* 0x004fe2000f8e00ff */
[----:B------:R-:W-:Y:S01]  /*2430*/  MOV.SPILL R26, UR20 ;  /* 0x00000014001a7c02 */ /* 0x000fe20009000f00 */
[----:B------:R-:W-:Y:S01]  /*2440*/  UMOV UR25, UR9 ;  /* 0x0000000900197c82 */ /* 0x000fe20008000000 */
        /* <DEDUP_REMOVED lines=8> */
[----:B------:R-:W-:Y:S01]  /*24d0*/  UIADD3 UR24, UPT, UPT, UR72, 0x11800, URZ ;  /* 0x0001180048187890 */ /* 0x000fe2000fffe0ff */
[----:B------:R-:W-:Y:S01]  /*24e0*/  R2UR UR20, R6 ;  /* 0x00000000061472ca */ /* 0x000fe200000e0000 */
[----:B------:R-:W-:Y:S01]  /*24f0*/  UIADD3 UR64, UPT, UPT, UR8, 0x1c800, URZ ;  /* 0x0001c80008407890 */ /* 0x000fe2000fffe0ff */
[----:B------:R-:W-:Y:S01]  /*2500*/  MOV.SPILL R16, UR66 ;  /* 0x0000004200107c02 */ /* 0x000fe20009000f00 */
[----:B------:R-:W-:Y:S01]  /*2510*/  UMOV UR65, UR9 ;  /* 0x0000000900417c82 */ /* 0x000fe20008000000 */
[----:B------:R-:W-:Y:S01]  /*2520*/  MOV.SPILL R21, UR28 ;  /* 0x0000001c00157c02 */ /* 0x000fe20009000f00 */
[----:B------:R-:W-:Y:S01]  /*2530*/  UMOV UR28, UR16 ;  /* 0x00000010001c7c82 */ /* 0x000fe20008000000 */
[----:B------:R-:W-:Y:S01]  /*2540*/  R2UR UR66, R2 ;  /* 0x00000000024272ca */ /* 0x000fe200000e0000 */
[----:B------:R-:W-:Y:S01]  /*2550*/  UIADD3 UR16, UPT, UPT, UR72, 0x10800, URZ ;  /* 0x0001080048107890 */ /* 0x000fe2000fffe0ff */
[----:B------:R-:W-:Y:S01]  /*2560*/  MOV.SPILL R23, UR30 ;  /* 0x0000001e00177c02 */ /* 0x000fe20009000f00 */
[----:B------:R-:W-:Y:S01]  /*2570*/  UIADD3 UR30, UPT, UPT, UR72, 0x12800, URZ ;  /* 0x00012800481e7890 */ /* 0x000fe2000fffe0ff */
[----:B------:R-:W-:Y:S01]  /*2580*/  MOV.SPILL R22, UR29 ;  /* 0x0000001d00167c02 */ /* 0x000fe20009000f00 */
[----:B------:R-:W-:Y:S01]  /*2590*/  UMOV UR68, UR12 ;  /* 0x0000000c00447c82 */ /* 0x000fe20008000000 */
[----:B------:R-:W-:Y:S01]  /*25a0*/  UMOV UR67, UR19 ;  /* 0x0000001300437c82 */ /* 0x000fe20008000000 */
[----:B------:R-:W-:Y:S01]  /*25b0*/  UMOV UR38, 0x0 ;  /* 0x0000000000267882 */ /* 0x000fe20000000000 */
[----:B------:R-:W-:Y:S01]  /*25c0*/  UMOV UR39, 0x10000000 ;  /* 0x1000000000277882 */ /* 0x000fe20000000000 */
        /* <DEDUP_REMOVED lines=8> */
[----:B------:R-:W-:Y:S01]  /*2650*/  MOV.SPILL R7, UR65 ;  /* 0x0000004100077c02 */ /* 0x000fe20009000f00 */
[----:B------:R-:W-:Y:S01]  /*2660*/  UMOV UR65, UR31 ;  /* 0x0000001f00417c82 */ /* 0x000fe20008000000 */
[----:B------:R-:W-:Y:S01]  /*2670*/  MOV.SPILL R6, UR64 ;  /* 0x0000004000067c02 */ /* 0x000fe20009000f00 */
[----:B------:R-:W-:Y:S01]  /*2680*/  UMOV UR64, UR30 ;  /* 0x0000001e00407c82 */ /* 0x000fe20008000000 */
[----:B------:R1:W-:Y:S01]  /*2690*/  UTMALDG.3D [UR16], [UR54], desc[UR38] ;  /* 0x00002610360075b4 */ /* 0x0003e20008011000 */
[----:B------:R-:W-:Y:S01]  /*26a0*/  UIADD3 UR46, UP0, UPT, UR22, 0x180, URZ ;  /* 0x00000180162e7890 */ /* 0x000fe2000ff1e0ff */
[----:B------:R-:W-:Y:S01]  /*26b0*/  MOV.SPILL R29, UR23 ;  /* 0x00000017001d7c02 */ /* 0x000fe20009000f00 */
[----:B------:R-:W-:Y:S01]  /*26c0*/  UIADD3 UR72, UPT, UPT, UR72, 0x13800, URZ ;  /* 0x0001380048487890 */ /* 0x000fe2000fffe0ff */
[----:B------:R-:W-:Y:S01]  /*26d0*/  MOV.SPILL R28, UR22 ;  /* 0x00000016001c7c02 */ /* 0x000fe20009000f00 */
[----:B------:R-:W-:Y:S01]  /*26e0*/  UIADD3.X UR47, UPT, UPT, URZ, UR23, URZ, UP0, !UPT ;  /* 0x00000017ff2f7290 */ /* 0x000fe200087fe4ff */
[----:B------:R-:W-:Y:S01]  /*26f0*/  MOV.SPILL R27, UR21 ;  /* 0x00000015001b7c02 */ /* 0x000fe20009000f00 */
[----:B------:R-:W-:Y:S01]  /*2700*/  UIADD3 UR56, UPT, UPT, UR8, 0x1d800, URZ ;  /* 0x0001d80008387890 */ /* 0x000fe2000fffe0ff */
[----:B------:R2:W-:Y:S01]  /*2710*/  UTMALDG.3D [UR24], [UR54], desc[UR38] ;  /* 0x00002618360075b4 */ /* 0x0005e20008011000 */
[----:B------:R-:W-:Y:S01]  /*2720*/  UIADD3 UR48, UPT, UPT, UR8, 0x1e800, URZ ;  /* 0x0001e80008307890 */ /* 0x000fe2000fffe0ff */
[----:B------:R-:W-:Y:S01]  /*2730*/  R2UR.FILL UR23, R29 ;  /* 0x000000001d1772ca */ /* 0x000fe200004e0000 */
[----:B------:R-:W-:Y:S01]  /*2740*/  UIADD3 UR40, UPT, UPT, UR8, 0x1f800, URZ ;  /* 0x0001f80008287890 */ /* 0x000fe2000fffe0ff */
[----:B------:R-:W-:Y:S01]  /*2750*/  R2UR.FILL UR22, R28 ;  /* 0x000000001c1672ca */ /* 0x000fe200004e0000 */
[----:B------:R-:W-:Y:S01]  /*2760*/  UIADD3 UR32, UPT, UPT, UR8, 0x20800, URZ ;  /* 0x0002080008207890 */ /* 0x000fe2000fffe0ff */
[----:B------:R-:W-:Y:S01]  /*2770*/  R2UR.FILL UR21, R27 ;  /* 0x000000001b1572ca */ /* 0x000fe200004e0000 */
[----:B------:R-:W-:Y:S01]  /*2780*/  UMOV UR73, UR9 ;  /* 0x0000000900497c82 */ /* 0x000fe20008000000 */
[----:B------:R3:W-:Y:S01]  /*2790*/  UTMALDG.3D [UR64], [UR54], desc[UR38] ;  /* 0x00002640360075b4 */ /* 0x0007e20008011000 */
[----:B------:R-:W-:Y:S01]  /*27a0*/  UMOV UR76, UR12 ;  /* 0x0000000c004c7c82 */ /* 0x000fe20008000000 */
[----:B------:R-:W-:Y:S01]  /*27b0*/  UMOV UR75, UR19 ;  /* 0x00000013004b7c82 */ /* 0x000fe20008000000 */
[----:B------:R-:W-:Y:S01]  /*27c0*/  UMOV UR57, UR9 ;  /* 0x0000000900397c82 */ /* 0x000fe20008000000 */
[----:B------:R-:W-:Y:S01]  /*27d0*/  UMOV UR60, UR12 ;  /* 0x0000000c003c7c82 */ /* 0x000fe20008000000 */
[----:B------:R-:W-:Y:S01]  /*27e0*/  UMOV UR59, UR19 ;  /* 0x00000013003b7c82 */ /* 0x000fe20008000000 */
[----:B------:R-:W-:Y:S01]  /*27f0*/  UMOV UR11, UR19 ;  /* 0x00000013000b7c82 */ /* 0x000fe20008000000 */
        /* <DEDUP_REMOVED lines=10> */
[----:B------:R-:W-:-:S02]  /*28a0*/  R2UR.FILL UR30, R23 ;  /* 0x00000000171e72ca */ /* 0x000fc400004e0000 */
[----:B------:R-:W-:Y:S02]  /*28b0*/  R2UR.FILL UR29, R22 ;  /* 0x00000000161d72ca */ /* 0x000fe400004e0000 */
[----:B-1----:R-:W-:Y:S01]  /*28c0*/  R2UR.FILL UR20, R26 ;  /* 0x000000001a1472ca */ /* 0x002fe200004e0000 */
[----:B------:R-:W-:Y:S01]  /*28d0*/  UIADD3 UR16, UPT, UPT, UR8, 0x22800, URZ ;  /* 0x0002280008107890 */ /* 0x000fe2000fffe0ff */
[----:B------:R-:W-:Y:S01]  /*28e0*/  R2UR.FILL UR18, R25 ;  /* 0x00000000191272ca */ /* 0x000fe200004e0000 */
[----:B------:R-:W-:Y:S01]  /*28f0*/  UMOV UR19, UR11 ;  /* 0x0000000b00137c82 */ /* 0x000fe20008000000 */
[----:B------:R-:W-:Y:S02]  /*2900*/  R2UR.FILL UR17, R24 ;  /* 0x00000000181172ca */ /* 0x000fe400004e0000 */
[----:B--2---:R-:W-:Y:S01]  /*2910*/  R2UR.FILL UR28, R21 ;  /* 0x00000000151c72ca */ /* 0x004fe200004e0000 */
[----:B------:R-:W-:Y:S01]  /*2920*/  UIADD3 UR24, UPT, UPT, UR8, 0x21800, URZ ;  /* 0x0002180008187890 */ /* 0x000fe2000fffe0ff */
[----:B------:R-:W-:Y:S01]  /*2930*/  R2UR.FILL UR26, R20 ;  /* 0x00000000141a72ca */ /* 0x000fe200004e0000 */
[----:B------:R-:W-:Y:S01]  /*2940*/  UIADD3 UR8, UPT, UPT, UR8, 0x23800, URZ ;  /* 0x0002380008087890 */ /* 0x000fe2000fffe0ff */
[----:B------:R-:W-:Y:S01]  /*2950*/  R2UR.FILL UR25, R19 ;  /* 0x00000000131972ca */ /* 0x000fe200004e0000 */
        /* <DEDUP_REMOVED lines=14> */
[----:B-1----:R-:W-:Y:S01]  /*2a40*/  NOP ;  /* 0x0000000000007918 */ /* 0x002fe20000000000 */
.L_x_34:
[----:B------:R-:W-:Y:S05]  /*2a50*/  BSYNC.RECONVERGENT B0 ;  /* 0x0000000000007941 */ /* 0x000fea0003800200 */
.L_x_33:
[----:B------:R-:W-:Y:S01]  /*2a60*/  UIADD3 UR21, UPT, UPT, UR21, 0x1, URZ ;  /* 0x0000000115157890 */ /* 0x000fe2000fffe0ff */
[----:B------:R-:W-:-:S03]  /*2a70*/  UMOV UR30, UR6 ;  /* 0x00000006001e7c82 */ /* 0x000fc60008000000 */
[----:B------:R-:W-:-:S09]  /*2a80*/  UISETP.NE.AND UP0, UPT, UR21, UR29, UPT ;  /* 0x0000001d1500728c */ /* 0x000fd2000bf05270 */
[----:B------:R-:W-:Y:S05]  /*2a90*/  BRA.U UP0, `(.L_x_35) ;  /* 0xfffffff500c07547 */ /* 0x000fea000b83ffff */
.L_x_28:
[C---:B-1----:R-:W-:Y:S01]  /*2aa0*/  LEA R2, R14.reuse, UR4, 0x3 ;  /* 0x000000040e027c11 */ /* 0x042fe2000f8e18ff */
[----:B------:R-:W-:Y:S01]  /*2ab0*/  NOP ;  /* 0x0000000000007918 */ /* 0x000fe20000000000 */
[----:B------:R-:W-:Y:S02]  /*2ac0*/  SHF.L.U32 R3, R13, 0x1f, RZ ;  /* 0x0000001f0d037819 */ /* 0x000fe400000006ff */
[----:B------:R-:W-:Y:S02]  /*2ad0*/  LEA R4, R14, UR4, 0x4 ;  /* 0x000000040e047c11 */ /* 0x000fe4000f8e20ff */
[----:B------:R-:W1:Y:S02]  /*2ae0*/  SYNCS.PHASECHK.TRANS64.TRYWAIT P0, [R2+URZ+0x80], R3 ;  /* 0x00008003020075a7 */ /* 0x000e6400080011ff */
[----:B-1----:R-:W-:Y:S05]  /*2af0*/  @!P0 BRA `(.L_x_36) ;  /* 0x0000009800088947 */ /* 0x002fea0003800000 */
.L_x_171:
[----:B--2---:R-:W1:Y:S01]  /*2b00*/  LDS.128 R4, [R4+0xf0] ;  /* 0x0000f00004047984 */ /* 0x004e620000000c00 */
[----:B------:R-:W-:Y:S01]  /*2b10*/  R2UR UR9, R115 ;  /* 0x00000000730972ca */ /* 0x000fe200000e0000 */
[----:B------:R-:W-:Y:S01]  /*2b20*/  VIADD R2, R2, 0x90 ;  /* 0x0000009002027836 */ /* 0x000fe20000000000 */
[----:B---3--:R-:W-:Y:S01]  /*2b30*/  ISETP.GE.AND P0, PT, R40, 0x1, PT ;  /* 0x000000012800780c */ /* 0x008fe20003f06270 */
[----:B------:R-:W-:Y:S01]  /*2b40*/  @!PT LDS RZ, [RZ] ;  /* 0x00000000fffff984 */ /* 0x000fe20000000800 */
[----:B------:R-:W-:Y:S01]  /*2b50*/  @!PT LDS RZ, [RZ] ;  /* 0x00000000fffff984 */ /* 0x000fe20000000800 */
[----:B------:R-:W-:Y:S01]  /*2b60*/  @!PT LDS RZ, [RZ] ;  /* 0x00000000fffff984 */ /* 0x000fe20000000800 */
[----:B------:R-:W-:Y:S01]  /*2b70*/  @!PT LDS RZ, [RZ] ;  /* 0x00000000fffff984 */ /* 0x000fe20000000800 */
[----:B------:R2:W-:Y:S06]  /*2b80*/  MEMBAR.ALL.CTA ;  /* 0x0000000000007992 */ /* 0x0005ec0000008000 */
[----:B--2---:R-:W2:Y:S01]  /*2b90*/  FENCE.VIEW.ASYNC.S ;  /* 0x00000000000073c6 */ /* 0x004ea20000000000 */
[----:B------:R-:W-:-:S04]  /*2ba0*/  PRMT R2, RZ, 0x654, R2 ;  /* 0x00000654ff027816 */ /* 0x000fc80000000002 */
[----:B--2---:R2:W-:Y:S01]  /*2bb0*/  SYNCS.ARRIVE.TRANS64.RED.A1T0 RZ, [R2+URZ], RZ ;  /* 0x000000ff02ff79a7 */ /* 0x0045e200081004ff */
[----:B-1----:R-:W-:-:S13]  /*2bc0*/  LOP3.LUT P2, RZ, R6, 0x1, RZ, 0xc0, !PT ;  /* 0x0000000106ff7812 */ /* 0x002fda000784c0ff */
[----:B------:R-:W-:Y:S01]  /*2bd0*/  @P2 SHF.R.U32.HI R3, RZ, 0x10, R5 ;  /* 0x00000010ff032819 */ /* 0x000fe20000011605 */
[----:B------:R-:W-:Y:S01]  /*2be0*/  VOTEU.ANY UP0, P2 ;  /* 0x0000000000ff7886 */ /* 0x000fe20001000100 */
[----:B------:R-:W-:Y:S02]  /*2bf0*/  @P2 MOV R11, R4 ;  /* 0x00000004000b2202 */ /* 0x000fe40000000f00 */
[----:B------:R-:W-:Y:S02]  /*2c00*/  @P2 R2UR.BROADCAST UR8, R3 ;  /* 0x00000000030822ca */ /* 0x000fe400008e0000 */
[----:B------:R-:W-:-:S11]  /*2c10*/  @P2 LOP3.LUT R8, R5, 0xffff, RZ, 0xc0, !PT ;  /* 0x0000ffff05082812 */ /* 0x000fd600078ec0ff */
[----:B------:R-:W-:Y:S02]  /*2c20*/  @UP0 UMOV UR9, UR8 ;  /* 0x0000000800090c82 */ /* 0x000fe40008000000 */
[----:B------:R-:W-:Y:S01]  /*2c30*/  IMAD.U32 R115, RZ, RZ, UR9 ;  /* 0x00000009ff737e24 */ /* 0x000fe2000f8e00ff */
[----:B--2---:R-:W-:Y:S06]  /*2c40*/  @!P0 BRA `(.L_x_37) ;  /* 0x0000000000b88947 */ /* 0x004fec0003800000 */
[----:B------:R-:W4:Y:S01]  /*2c50*/  LDC.64 R4, c[0x0][0xb18] ;  /* 0x0002c600ff047b82 */ /* 0x000f220000000a00 */
[----:B------:R-:W-:-:S07]  /*2c60*/  ISETP.NE.AND P3, PT, R40, 0x1, PT ;  /* 0x000000012800780c */ /* 0x000fce0003f65270 */
[----:B------:R-:W1:Y:S08]  /*2c70*/  LDC.64 R6, c[0x0][0xb10] ;  /* 0x0002c400ff067b82 */ /* 0x000e700000000a00 */
[----:B------:R-:W2:Y:S08]  /*2c80*/  LDC R16, c[0x0][0xb20] ;  /* 0x0002c800ff107b82 */ /* 0x000eb00000000800 */
[----:B------:R-:W3:Y:S01]  /*2c90*/  LDC R18, c[0x0][0xb0c] ;  /* 0x0002c300ff127b82 */ /* 0x000ee20000000800 */
[----:B----4-:R-:W-:Y:S01]  /*2ca0*/  IMAD.HI.U32 R17, R0, R5, RZ ;  /* 0x0000000500117227 */ /* 0x010fe200078e00ff */
[----:B------:R-:W-:-:S03]  /*2cb0*/  ISETP.NE.AND P0, PT, R4, 0x1, PT ;  /* 0x000000010400780c */ /* 0x000fc60003f05270 */
[----:B------:R-:W-:-:S03]  /*2cc0*/  IMAD.HI.U32 R5, R8, R5, RZ ;  /* 0x0000000508057227 */ /* 0x000fc600078e00ff */
[----:B------:R-:W4:Y:S01]  /*2cd0*/  LDC.64 R2, c[0x0][0xb28] ;  /* 0x0002ca00ff027b82 */ /* 0x000f220000000a00 */
[----:B-1----:R-:W-:-:S04]  /*2ce0*/  IMAD.HI.U32 R20, R9, R6, RZ ;  /* 0x0000000609147227 */ /* 0x002fc800078e00ff */
[----:B------:R-:W-:Y:S01]  /*2cf0*/  IMAD.HI.U32 R22, R11, R6, RZ ;  /* 0x000000060b167227 */ /* 0x000fe200078e00ff */
[----:B------:R-:W-:Y:S02]  /*2d00*/  SHF.R.U32.HI R20, RZ, R7, R20 ;  /* 0x00000007ff147219 */ /* 0x000fe40000011614 */
[-C--:B--2---:R-:W-:Y:S02]  /*2d10*/  SHF.R.U32.HI R17, RZ, R16.reuse, R17 ;  /* 0x00000010ff117219 */ /* 0x084fe40000011611 */
[----:B------:R-:W-:Y:S02]  /*2d20*/  SHF.R.U32.HI R5, RZ, R16, R5 ;  /* 0x00000010ff057219 */ /* 0x000fe40000011605 */
[----:B------:R-:W-:Y:S02]  /*2d30*/  SEL R17, R0, R17, !P0 ;  /* 0x0000001100117207 */ /* 0x000fe40004000000 */
[----:B------:R-:W-:Y:S02]  /*2d40*/  SHF.R.U32.HI R22, RZ, R7, R22 ;  /* 0x00000007ff167219 */ /* 0x000fe40000011616 */
[----:B---3--:R-:W-:-:S02]  /*2d50*/  ISETP.NE.AND P1, PT, R18, 0x1, PT ;  /* 0x000000011200780c */ /* 0x008fc40003f25270 */
[----:B------:R-:W-:Y:S02]  /*2d60*/  SEL R5, R8, R5, !P0 ;  /* 0x0000000508057207 */ /* 0x000fe40004000000 */
[----:B------:R-:W-:Y:S02]  /*2d70*/  SEL R19, R9, R20, !P1 ;  /* 0x0000001409137207 */ /* 0x000fe40004800000 */
[----:B------:R-:W-:Y:S01]  /*2d80*/  SEL R7, R11, R22, !P1 ;  /* 0x000000160b077207 */ /* 0x000fe20004800000 */
[----:B----4-:R-:W-:-:S04]  /*2d90*/  IMAD.HI.U32 R20, R17, R2, RZ ;  /* 0x0000000211147227 */ /* 0x010fc800078e00ff */
[----:B------:R-:W-:Y:S01]  /*2da0*/  IMAD.HI.U32 R6, R19, R2, RZ ;  /* 0x0000000213067227 */ /* 0x000fe200078e00ff */
[----:B------:R-:W-:-:S04]  /*2db0*/  @P3 SHF.R.U32.HI R17, RZ, R3, R20 ;  /* 0x00000003ff113219 */ /* 0x000fc80000011614 */
[----:B------:R-:W-:Y:S01]  /*2dc0*/  @P3 SHF.R.U32.HI R19, RZ, R3, R6 ;  /* 0x00000003ff133219 */ /* 0x000fe20000011606 */
[----:B------:R-:W-:-:S04]  /*2dd0*/  IMAD R17, R40, R17, RZ ;  /* 0x0000001128117224 */ /* 0x000fc800078e02ff */
[----:B------:R-:W-:Y:S01]  /*2de0*/  IMAD R6, R40, R19, RZ ;  /* 0x0000001328067224 */ /* 0x000fe200078e02ff */
[C---:B------:R-:W-:Y:S02]  /*2df0*/  ISETP.GE.AND P0, PT, R5.reuse, R17, PT ;  /* 0x000000110500720c */ /* 0x040fe40003f06270 */
[----:B------:R-:W-:Y:S02]  /*2e00*/  IADD3 R17, PT, PT, -R5, RZ, RZ ;  /* 0x000000ff05117210 */ /* 0x000fe40007ffe1ff */
[----:B------:R-:W-:Y:S01]  /*2e10*/  ISETP.GE.OR P0, PT, R7, R6, P0 ;  /* 0x000000060700720c */ /* 0x000fe20000706670 */
[----:B------:R-:W-:-:S04]  /*2e20*/  IMAD.HI.U32 R6, R5, R2, RZ ;  /* 0x0000000205067227 */ /* 0x000fc800078e00ff */
[----:B------:R-:W-:Y:S01]  /*2e30*/  IMAD R8, R4, R17, R8 ;  /* 0x0000001104087224 */ /* 0x000fe200078e0208 */
[----:B------:R-:W-:-:S04]  /*2e40*/  SHF.R.U32.HI R6, RZ, R3, R6 ;  /* 0x00000003ff067219 */ /* 0x000fc80000011606 */
[----:B------:R-:W-:-:S03]  /*2e50*/  SEL R6, R5, R6, !P3 ;  /* 0x0000000605067207 */ /* 0x000fc60005800000 */
[----:B------:R-:W-:-:S04]  /*2e60*/  @!P0 IMAD.HI.U32 R16, R7, R2, RZ ;  /* 0x0000000207108227 */ /* 0x000fc800078e00ff */
[----:B------:R-:W-:Y:S01]  /*2e70*/  IMAD.MOV R2, RZ, RZ, -R6 ;  /* 0x000000ffff027224 */ /* 0x000fe200078e0a06 */
[----:B------:R-:W-:-:S03]  /*2e80*/  @!P0 SHF.R.U32.HI R16, RZ, R3, R16 ;  /* 0x00000003ff108219 */ /* 0x000fc60000011610 */
[----:B------:R-:W-:Y:S01]  /*2e90*/  IMAD R2, R40, R2, R5 ;  /* 0x0000000228027224 */ /* 0x000fe200078e0205 */
        /* <DEDUP_REMOVED lines=9> */
.L_x_37:
[----:B------:R-:W1:Y:S02]  /*2f30*/  LDCU UR8, c[0x0][0xb30] ;  /* 0x00016600ff0877ac */ /* 0x000e640008000800 */
[----:B-1----:R-:W-:-:S09]  /*2f40*/  UISETP.NE.AND UP0, UPT, UR8, 0x1, UPT ;  /* 0x000000010800788c */ /* 0x002fd2000bf05270 */
[----:B------:R-:W-:Y:S05]  /*2f50*/  BRA.U UP0, `(.L_x_38) ;  /* 0x0000000100407547 */ /* 0x000fea000b800000 */
[----:B------:R-:W1:Y:S08]  /*2f60*/  LDC.64 R4, c[0x0][0xb10] ;  /* 0x0002c400ff047b82 */ /* 0x000e700000000a00 */
[----:B------:R-:W2:Y:S08]  /*2f70*/  LDC.64 R2, c[0x0][0xb18] ;  /* 0x0002c600ff027b82 */ /* 0x000eb00000000a00 */
[----:B------:R-:W3:Y:S08]  /*2f80*/  LDC R6, c[0x0][0xb20] ;  /* 0x0002c800ff067b82 */ /* 0x000ef00000000800 */
[----:B------:R-:W4:Y:S01]  /*2f90*/  LDC R16, c[0x0][0xb0c] ;  /* 0x0002c300ff107b82 */ /* 0x000f220000000800 */
[----:B-1----:R-:W-:-:S05]  /*2fa0*/  IMAD.HI.U32 R4, R11, R4, RZ ;  /* 0x000000040b047227 */ /* 0x002fca00078e00ff */
[----:B------:R-:W-:Y:S01]  /*2fb0*/  SHF.R.U32.HI R4, RZ, R5, R4 ;  /* 0x00000005ff047219 */ /* 0x000fe20000011604 */
[----:B--2---:R-:W-:Y:S01]  /*2fc0*/  IMAD.HI.U32 R3, R8, R3, RZ ;  /* 0x0000000308037227 */ /* 0x004fe200078e00ff */
[----:B------:R-:W-:-:S04]  /*2fd0*/  ISETP.NE.AND P0, PT, R2, 0x1, PT ;  /* 0x000000010200780c */ /* 0x000fc80003f05270 */
[----:B---3--:R-:W-:-:S04]  /*2fe0*/  SHF.R.U32.HI R3, RZ, R6, R3 ;  /* 0x00000006ff037219 */ /* 0x008fc80000011603 */
[----:B------:R-:W-:Y:S02]  /*2ff0*/  SEL R3, R8, R3, !P0 ;  /* 0x0000000308037207 */ /* 0x000fe40004000000 */
[----:B----4-:R-:W-:-:S04]  /*3000*/  ISETP.NE.AND P1, PT, R16, 0x1, PT ;  /* 0x000000011000780c */ /* 0x010fc80003f25270 */
[----:B------:R-:W-:-:S05]  /*3010*/  SEL R4, R11, R4, !P1 ;  /* 0x000000040b047207 */ /* 0x000fca0004800000 */
[----:B------:R-:W-:Y:S02]  /*3020*/  IMAD.IADD R5, R3, 0x1, -R4 ;  /* 0x0000000103057824 */ /* 0x000fe400078e0a04 */
[----:B------:R-:W-:Y:S02]  /*3030*/  IMAD.IADD R3, R4, 0x1, -R3 ;  /* 0x0000000104037824 */ /* 0x000fe400078e0a03 */
[----:B------:R-:W-:Y:S02]  /*3040*/  IMAD R11, R5, R16, R11 ;  /* 0x00000010050b7224 */ /* 0x000fe400078e020b */
[----:B------:R-:W-:-:S07]  /*3050*/  IMAD R8, R3, R2, R8 ;  /* 0x0000000203087224 */ /* 0x000fce00078e0208 */
.L_x_38:
[----:B------:R-:W-:Y:S01]  /*3060*/  VIADD R14, R14, 0x1 ;  /* 0x000000010e0e7836 */ /* 0x000fe20000000000 */
[----:B------:R-:W-:Y:S01]  /*3070*/  PLOP3.LUT P1, PT, PT, PT, PT, 0x80, 0x8 ;  /* 0x000000000008781c */ /* 0x000fe20003f2f070 */
[----:B------:R-:W-:Y:S02]  /*3080*/  IMAD.IADD R21, R11, 0x1, R114 ;  /* 0x000000010b157824 */ /* 0x000fe400078e0272 */
[----:B------:R-:W-:Y:S01]  /*3090*/  IMAD.IADD R20, R8, 0x1, R49 ;  /* 0x0000000108147824 */ /* 0x000fe200078e0231 */
[----:B------:R-:W-:-:S04]  /*30a0*/  ISETP.NE.AND P0, PT, R14, 0x2, PT ;  /* 0x000000020e00780c */ /* 0x000fc80003f05270 */
[----:B------:R-:W-:Y:S02]  /*30b0*/  SEL R2, RZ, 0x1, P0 ;  /* 0x00000001ff027807 */ /* 0x000fe40000000000 */
[----:B------:R-:W-:Y:S02]  /*30c0*/  SEL R14, R14, RZ, P0 ;  /* 0x000000ff0e0e7207 */ /* 0x000fe40000000000 */
[----:B------:R-:W-:Y:S01]  /*30d0*/  LOP3.LUT R13, R13, R2, RZ, 0x3c, !PT ;  /* 0x000000020d0d7212 */ /* 0x000fe200078e3cff */
[----:B------:R-:W-:Y:S06]  /*30e0*/  @P2 BRA `(.L_x_39) ;  /* 0xffffffe400002947 */ /* 0x000fec000383ffff */
[----:B------:R-:W-:Y:S01]  /*30f0*/  UIADD3 UR4, UPT, UPT, UR4, 0x18, URZ ;  /* 0x0000001804047890 */ /* 0x000fe2000fffe0ff */
[----:B------:R-:W-:-:S03]  /*3100*/  SHF.L.U32 R3, R15, 0x1f, RZ ;  /* 0x0000001f0f037819 */ /* 0x000fc600000006ff */
[----:B------:R-:W-:-:S09]  /*3110*/  ULEA UR5, UR6, UR4, 0x3 ;  /* 0x0000000406057291 */ /* 0x000fd2000f8e18ff */
[----:B------:R-:W1:Y:S02]  /*3120*/  SYNCS.PHASECHK.TRANS64.TRYWAIT P0, [UR5], R3 ;  /* 0x00000003ff0075a7 */ /* 0x000e640008001105 */
[----:B-1----:R-:W-:Y:S05]  /*3130*/  @!P0 BRA `(.L_x_40) ;  /* 0x00000090008c8947 */ /* 0x002fea0003800000 */
.L_x_173:
[----:B------:R-:W-:-:S04]  /*3140*/  UIADD3 UR6, UPT, UPT, UR6, 0x1, URZ ;  /* 0x0000000106067890 */ /* 0x000fc8000fffe0ff */
[----:B------:R-:W-:-:S04]  /*3150*/  UISETP.NE.AND UP0, UPT, UR6, 0x3, UPT ;  /* 0x000000030600788c */ /* 0x000fc8000bf05270 */
[----:B------:R-:W-:Y:S02]  /*3160*/  USEL UR7, URZ, 0x1, UP0 ;  /* 0x00000001ff077887 */ /* 0x000fe40008000000 */
[----:B------:R-:W-:-:S04]  /*3170*/  USEL UR6, UR6, URZ, UP0 ;  /* 0x000000ff06067287 */ /* 0x000fc80008000000 */
[----:B------:R-:W-:Y:S01]  /*3180*/  ULEA UR5, UR6, UR4, 0x3 ;  /* 0x0000000406057291 */ /* 0x000fe2000f8e18ff */
[----:B------:R-:W-:-:S04]  /*3190*/  LOP3.LUT R15, R15, UR7, RZ, 0x3c, !PT ;  /* 0x000000070f0f7c12 */ /* 0x000fc8000f8e3cff */
[----:B-1----:R-:W-:-:S04]  /*31a0*/  SHF.L.U32 R3, R15, 0x1f, RZ ;  /* 0x0000001f0f037819 */ /* 0x002fc800000006ff */
[----:B------:R-:W1:Y:S02]  /*31b0*/  SYNCS.PHASECHK.TRANS64.TRYWAIT P0, [UR5], R3 ;  /* 0x00000003ff0075a7 */ /* 0x000e640008001105 */
[----:B-1----:R-:W-:Y:S05]  /*31c0*/  @!P0 BRA `(.L_x_41) ;  /* 0x0000009000808947 */ /* 0x002fea0003800000 */
.L_x_175:
[----:B------:R-:W-:-:S04]  /*31d0*/  UIADD3 UR6, UPT, UPT, UR6, 0x1, URZ ;  /* 0x0000000106067890 */ /* 0x000fc8000fffe0ff */
[----:B------:R-:W-:-:S04]  /*31e0*/  UISETP.NE.AND UP0, UPT, UR6, 0x3, UPT ;  /* 0x000000030600788c */ /* 0x000fc8000bf05270 */
[----:B------:R-:W-:Y:S02]  /*31f0*/  USEL UR5, URZ, 0x1, UP0 ;  /* 0x00000001ff057887 */ /* 0x000fe40008000000 */
[----:B------:R-:W-:-:S04]  /*3200*/  USEL UR6, UR6, URZ, UP0 ;  /* 0x000000ff06067287 */ /* 0x000fc80008000000 */
[----:B------:R-:W-:Y:S01]  /*3210*/  ULEA UR6, UR6, UR4, 0x3 ;  /* 0x0000000406067291 */ /* 0x000fe2000f8e18ff */
[----:B-1----:R-:W-:-:S04]  /*3220*/  LOP3.LUT R3, R15, UR5, RZ, 0x3c, !PT ;  /* 0x000000050f037c12 */ /* 0x002fc8000f8e3cff */
[----:B------:R-:W-:Y:S01]  /*3230*/  SHF.L.U32 R3, R3, 0x1f, RZ ;  /* 0x0000001f03037819 */ /* 0x000fe200000006ff */
[----:B----4-:R-:W-:-:S07]  /*3240*/  IMAD.U32 R0, RZ, RZ, UR6 ;  /* 0x00000006ff007e24 */ /* 0x010fce000f8e00ff */
.L_x_42:
[----:B-1----:R1:W2:Y:S02]  /*3250*/  SYNCS.PHASECHK.TRANS64.TRYWAIT P0, [R0+URZ], R3 ;  /* 0x00000003000075a7 */ /* 0x0022a400080011ff */
[----:B--2---:R-:W-:Y:S05]  /*3260*/  @!P0 NANOSLEEP.SYNCS 0x989680 ;  /* 0x009896800000895d */ /* 0x004fea0003900000 */
[----:B------:R-:W2:Y:S02]  /*3270*/  @!P0 SYNCS.PHASECHK.TRANS64 P0, [R0+URZ], R3 ;  /* 0x00000003000085a7 */ /* 0x000ea400080010ff */
[----:B--2---:R-:W-:Y:S05]  /*3280*/  @P0 EXIT ;  /* 0x000000000000094d */ /* 0x004fea0003800000 */
[----:B------:R-:W-:Y:S05]  /*3290*/  BRA `(.L_x_42) ;  /* 0xfffffffc00ec7947 */ /* 0x000fea000383ffff */
.L_x_17:
[----:B------:R-:W-:-:S04]  /*32a0*/  UISETP.NE.AND UP1, UPT, UR37, URZ, UPT ;  /* 0x000000ff2500728c */ /* 0x000fc8000bf25270 */
[----:B------:R-:W-:-:S09]  /*32b0*/  UISETP.NE.OR UP1, UPT, UR8, 0x1, UP1 ;  /* 0x000000010800788c */ /* 0x000fd20008f25670 */
[----:B------:R-:W-:Y:S05]  /*32c0*/  BRA.U UP1, `(.L_x_43) ;  /* 0x0000000501487547 */ /* 0x000fea000b800000 */
[----:B------:R-:W-:Y:S01]  /*32d0*/  ISETP.NE.AND P2, PT, R2, RZ, PT ;  /* 0x000000ff0200720c */ /* 0x000fe20003f45270 */
[----:B------:R-:W-:Y:S01]  /*32e0*/  IMAD.MOV.U32 R12, RZ, RZ, 0x1 ;  /* 0x00000001ff0c7424 */ /* 0x000fe200078e00ff */
[----:B------:R-:W-:Y:S02]  /*32f0*/  CS2R R10, SRZ ;  /* 0x00000000000a7805 */ /* 0x000fe4000001ff00 */
[----:B------:R-:W-:Y:S01]  /*3300*/  CS2R R8, SRZ ;  /* 0x0000000000087805 */ /* 0x000fe2000001ff00 */
[----:B------:R-:W-:Y:S01]  /*3310*/  UMOV UR4, 0x400 ;  /* 0x0000040000047882 */ /* 0x000fe20000000000 */
[----:B------:R-:W-:Y:S01]  /*3320*/  UMOV UR6, URZ ;  /* 0x000000ff00067c82 */ /* 0x000fe20008000000 */
[----:B------:R-:W-:-:S12]  /*3330*/  ULEA UR37, UR37, UR4, 0x18 ;  /* 0x0000000425257291 */ /* 0x000fd8000f8ec0ff */
.L_x_47:
[----:B------:R-:W-:Y:S02]  /*3340*/  LEA R0, R8, UR37, 0x3 ;  /* 0x0000002508007c11 */ /* 0x000fe4000f8e18ff */
[----:B------:R-:W-:-:S03]  /*3350*/  SHF.L.U32 R5, R9, 0x1f, RZ ;  /* 0x0000001f09057819 */ /* 0x000fc600000006ff */
[----:B------:R-:W-:Y:S01]  /*3360*/  VIADD R4, R0, 0xd0 ;  /* 0x000000d000047836 */ /* 0x000fe20000000000 */
[----:B------:R-:W1:Y:S02]  /*3370*/  SYNCS.PHASECHK.TRANS64.TRYWAIT P0, [R0+URZ+0xc0], R5 ;  /* 0x0000c005000075a7 */ /* 0x000e6400080011ff */
[----:B-1----:R-:W-:Y:S05]  /*3380*/  @!P0 BRA `(.L_x_44) ;  /* 0x0000009000288947 */ /* 0x002fea0003800000 */
.L_x_176:
[----:B------:R-:W-:Y:S01]  /*3390*/  ULEA UR5, UR6, UR37, 0x3 ;  /* 0x0000002506057291 */ /* 0x000fe2000f8e18ff */
[----:B------:R-:W-:Y:S02]  /*33a0*/  PRMT R4, RZ, 0x654, R4 ;  /* 0x00000654ff047816 */ /* 0x000fe40000000004 */
[----:B-1----:R-:W-:Y:S01]  /*33b0*/  SHF.L.U32 R5, R12, 0x1f, RZ ;  /* 0x0000001f0c057819 */ /* 0x002fe200000006ff */
[----:B------:R-:W-:Y:S01]  /*33c0*/  UIADD3 UR4, UPT, UPT, UR5, 0x80, URZ ;  /* 0x0000008005047890 */ /* 0x000fe2000fffe0ff */
[----:B------:R1:W-:Y:S05]  /*33d0*/  SYNCS.ARRIVE.TRANS64.RED.A1T0 RZ, [R4+URZ], RZ ;  /* 0x000000ff04ff79a7 */ /* 0x0003ea00081004ff */
[----:B------:R-:W-:Y:S01]  /*33e0*/  IMAD.U32 R7, RZ, RZ, UR4 ;  /* 0x00000004ff077e24 */ /* 0x000fe2000f8e00ff */
[----:B------:R-:W2:Y:S04]  /*33f0*/  SYNCS.PHASECHK.TRANS64.TRYWAIT P0, [UR5+0x90], R5 ;  /* 0x00009005ff0075a7 */ /* 0x000ea80008001105 */
[----:B------:R-:W-:Y:S01]  /*3400*/  PRMT R6, R2, 0x654, R7 ;  /* 0x0000065402067816 */ /* 0x000fe20000000007 */
[----:B-1----:R-:W-:Y:S01]  /*3410*/  @!P2 IMAD.MOV.U32 R4, RZ, RZ, 0x10 ;  /* 0x00000010ff04a424 */ /* 0x002fe200078e00ff */
[----:B--2---:R-:W-:Y:S06]  /*3420*/  @!P0 BRA `(.L_x_45) ;  /* 0x0000009000148947 */ /* 0x004fec0003800000 */
.L_x_178:
[----:B------:R-:W-:Y:S01]  /*3430*/  ULEA UR4, UR6, UR37, 0x4 ;  /* 0x0000002506047291 */ /* 0x000fe2000f8e20ff */
[----:B------:R-:W-:Y:S01]  /*3440*/  SEL R3, R6, R3, !P2 ;  /* 0x0000000306037207 */ /* 0x000fe20005000000 */
[----:B------:R-:W-:Y:S01]  /*3450*/  UIADD3 UR5, UPT, UPT, UR5, 0x80, URZ ;  /* 0x0000008005057890 */ /* 0x000fe2000fffe0ff */
[----:B-1----:R-:W-:Y:S01]  /*3460*/  LEA R0, R11, UR37, 0x3 ;  /* 0x000000250b007c11 */ /* 0x002fe2000f8e18ff */
[----:B------:R-:W-:Y:S01]  /*3470*/  UIADD3 UR4, UPT, UPT, UR4, 0xf0, URZ ;  /* 0x000000f004047890 */ /* 0x000fe2000fffe0ff */
[----:B------:R-:W-:Y:S01]  /*3480*/  SHF.L.U32 R5, R10, 0x1f, RZ ;  /* 0x0000001f0a057819 */ /* 0x000fe200000006ff */
[----:B------:R1:W-:Y:S01]  /*3490*/  @!P2 SYNCS.ARRIVE.TRANS64.RED RZ, [R3+URZ], R4 ;  /* 0x0000000403ffa9a7 */ /* 0x0003e200080004ff */
[----:B------:R-:W-:Y:S01]  /*34a0*/  UIADD3 UR6, UPT, UPT, UR6, 0x1, URZ ;  /* 0x0000000106067890 */ /* 0x000fe2000fffe0ff */
[----:B------:R-:W-:-:S03]  /*34b0*/  VIADD R8, R8, 0x1 ;  /* 0x0000000108087836 */ /* 0x000fc60000000000 */
[----:B------:R-:W-:Y:S02]  /*34c0*/  UISETP.NE.AND UP0, UPT, UR6, 0x2, UPT ;  /* 0x000000020600788c */ /* 0x000fe4000bf05270 */
[----:B------:R-:W-:Y:S06]  /*34d0*/  UGETNEXTWORKID.BROADCAST [UR4], [UR5] ;  /* 0x00000000040073ca */ /* 0x000fec0008000100 */
[----:B------:R-:W-:Y:S01]  /*34e0*/  USEL UR4, URZ, 0x1, UP0 ;  /* 0x00000001ff047887 */ /* 0x000fe20008000000 */
[----:B------:R-:W-:Y:S01]  /*34f0*/  ISETP.NE.AND P0, PT, R8, 0x2, PT ;  /* 0x000000020800780c */ /* 0x000fe20003f05270 */
[----:B------:R-:W-:Y:S01]  /*3500*/  USEL UR6, UR6, URZ, UP0 ;  /* 0x000000ff06067287 */ /* 0x000fe20008000000 */
[----:B------:R-:W2:Y:S03]  /*3510*/  SYNCS.PHASECHK.TRANS64.TRYWAIT P1, [R0+URZ+0x80], R5 ;  /* 0x00008005000075a7 */ /* 0x000ea600080211ff */
[----:B------:R-:W-:Y:S01]  /*3520*/  LOP3.LUT R12, R12, UR4, RZ, 0x3c, !PT ;  /* 0x000000040c0c7c12 */ /* 0x000fe2000f8e3cff */
[----:B-12---:R-:W-:Y:S07]  /*3530*/  @!P1 BRA `(.L_x_46) ;  /* 0x0000008c00e89947 */ /* 0x006fee0003800000 */
.L_x_179:
[C---:B------:R-:W-:Y:S01]  /*3540*/  LEA R4, R11.reuse, UR37, 0x4 ;  /* 0x000000250b047c11 */ /* 0x040fe2000f8e20ff */
[----:B-1----:R-:W-:Y:S01]  /*3550*/  VIADD R0, R0, 0x90 ;  /* 0x0000009000007836 */ /* 0x002fe20000000000 */
[----:B------:R-:W-:Y:S01]  /*3560*/  SEL R8, R8, RZ, P0 ;  /* 0x000000ff08087207 */ /* 0x000fe20000000000 */
[----:B------:R-:W-:-:S03]  /*3570*/  VIADD R11, R11, 0x1 ;  /* 0x000000010b0b7836 */ /* 0x000fc60000000000 */
[----:B------:R-:W1:Y:S01]  /*3580*/  LDS.128 R4, [R4+0xf0] ;  /* 0x0000f00004047984 */ /* 0x000e620000000c00 */
[----:B------:R-:W-:Y:S02]  /*3590*/  PRMT R0, RZ, 0x654, R0 ;  /* 0x00000654ff007816 */ /* 0x000fe40000000000 */
[C---:B------:R-:W-:Y:S01]  /*35a0*/  ISETP.NE.AND P1, PT, R11.reuse, 0x2, PT ;  /* 0x000000020b00780c */ /* 0x040fe20003f25270 */
[----:B------:R-:W-:Y:S01]  /*35b0*/  @!PT LDS RZ, [RZ] ;  /* 0x00000000fffff984 */ /* 0x000fe20000000800 */
[----:B------:R-:W-:Y:S01]  /*35c0*/  @!PT LDS RZ, [RZ] ;  /* 0x00000000fffff984 */ /* 0x000fe20000000800 */
[----:B------:R-:W-:Y:S01]  /*35d0*/  @!PT LDS RZ, [RZ] ;  /* 0x00000000fffff984 */ /* 0x000fe20000000800 */
[----:B------:R-:W-:Y:S01]  /*35e0*/  @!PT LDS RZ, [RZ] ;  /* 0x00000000fffff984 */ /* 0x000fe20000000800 */
[----:B------:R2:W-:Y:S06]  /*35f0*/  MEMBAR.ALL.CTA ;  /* 0x0000000000007992 */ /* 0x0005ec0000008000 */
[----:B--2---:R-:W2:Y:S01]  /*3600*/  FENCE.VIEW.ASYNC.S ;  /* 0x00000000000073c6 */ /* 0x004ea20000000000 */
[----:B------:R-:W-:Y:S01]  /*3610*/  SEL R11, R11, RZ, P1 ;  /* 0x000000ff0b0b7207 */ /* 0x000fe20000800000 */
[----:B--2---:R2:W-:Y:S01]  /*3620*/  SYNCS.ARRIVE.TRANS64.RED.A1T0 RZ, [R0+URZ], RZ ;  /* 0x000000ff00ff79a7 */ /* 0x0045e200081004ff */
[----:B-1----:R-:W-:-:S02]  /*3630*/  LOP3.LUT P3, RZ, R6, 0x1, RZ, 0xc0, !PT ;  /* 0x0000000106ff7812 */ /* 0x002fc4000786c0ff */
[----:B------:R-:W-:-:S04]  /*3640*/  SEL R5, RZ, 0x1, P1 ;  /* 0x00000001ff057807 */ /* 0x000fc80000800000 */
[----:B------:R-:W-:Y:S02]  /*3650*/  LOP3.LUT R10, R10, R5, RZ, 0x3c, !PT ;  /* 0x000000050a0a7212 */ /* 0x000fe400078e3cff */
[----:B--2---:R-:W-:-:S04]  /*3660*/  SEL R0, RZ, 0x1, P0 ;  /* 0x00000001ff007807 */ /* 0x004fc80000000000 */
[----:B------:R-:W-:Y:S01]  /*3670*/  LOP3.LUT R9, R9, R0, RZ, 0x3c, !PT ;  /* 0x0000000009097212 */ /* 0x000fe200078e3cff */
[----:B------:R-:W-:Y:S06]  /*3680*/  @P3 BRA `(.L_x_47) ;  /* 0xfffffffc002c3947 */ /* 0x000fec000383ffff */
[----:B------:R-:W-:Y:S01]  /*3690*/  ULEA UR5, UR6, UR37, 0x3 ;  /* 0x0000002506057291 */ /* 0x000fe2000f8e18ff */
[----:B------:R-:W-:-:S08]  /*36a0*/  SHF.L.U32 R3, R12, 0x1f, RZ ;  /* 0x0000001f0c037819 */ /* 0x000fd000000006ff */
[----:B------:R-:W1:Y:S02]  /*36b0*/  SYNCS.PHASECHK.TRANS64 P0, [UR5+0x90], R3 ;  /* 0x00009003ff0075a7 */ /* 0x000e640008001005 */
[----:B-1----:R-:W-:Y:S05]  /*36c0*/  @P0 BRA `(.L_x_48) ;  /* 0x0000000000080947 */ /* 0x002fea0003800000 */
[----:B------:R-:W1:Y:S02]  /*36d0*/  SYNCS.PHASECHK.TRANS64.TRYWAIT P0, [UR5+0x90], R3 ;  /* 0x00009003ff0075a7 */ /* 0x000e640008001105 */
[----:B-1----:R-:W-:Y:S05]  /*36e0*/  @!P0 BRA `(.L_x_49) ;  /* 0x0000008c00908947 */ /* 0x002fea0003800000 */
.L_x_48:
[----:B------:R-:W-:-:S04]  /*36f0*/  UIADD3 UR4, UPT, UPT, UR6, 0x1, URZ ;  /* 0x0000000106047890 */ /* 0x000fc8000fffe0ff */
[----:B------:R-:W-:-:S04]  /*3700*/  UISETP.NE.AND UP0, UPT, UR4, 0x2, UPT ;  /* 0x000000020400788c */ /* 0x000fc8000bf05270 */
[----:B------:R-:W-:Y:S02]  /*3710*/  USEL UR7, URZ, 0x1, UP0 ;  /* 0x00000001ff077887 */ /* 0x000fe40008000000 */
[----:B------:R-:W-:-:S04]  /*3720*/  USEL UR4, UR4, URZ, UP0 ;  /* 0x000000ff04047287 */ /* 0x000fc80008000000 */
[----:B------:R-:W-:Y:S01]  /*3730*/  ULEA UR4, UR4, UR37, 0x3 ;  /* 0x0000002504047291 */ /* 0x000fe2000f8e18ff */
[----:B-1----:R-:W-:-:S04]  /*3740*/  LOP3.LUT R3, R12, UR7, RZ, 0x3c, !PT ;  /* 0x000000070c037c12 */ /* 0x002fc8000f8e3cff */
[----:B------:R-:W-:-:S04]  /*3750*/  SHF.L.U32 R0, R3, 0x1f, RZ ;  /* 0x0000001f03007819 */ /* 0x000fc800000006ff */
[----:B------:R-:W1:Y:S02]  /*3760*/  SYNCS.PHASECHK.TRANS64 P0, [UR4+0x90], R0 ;  /* 0x00009000ff0075a7 */ /* 0x000e640008001004 */
[----:B-1----:R-:W-:Y:S05]  /*3770*/  @P0 EXIT ;  /* 0x000000000000094d */ /* 0x002fea0003800000 */
[----:B------:R-:W-:Y:S02]  /*3780*/  SHF.L.U32 R3, R3, 0x1f, RZ ;  /* 0x0000001f03037819 */ /* 0x000fe400000006ff */
[----:B------:R-:W-:-:S07]  /*3790*/  MOV R0, UR4 ;  /* 0x0000000400007c02 */ /* 0x000fce0008000f00 */
.L_x_50:
[----:B-1----:R1:W2:Y:S02]  /*37a0*/  SYNCS.PHASECHK.TRANS64.TRYWAIT P0, [R0+URZ+0x90], R3 ;  /* 0x00009003000075a7 */ /* 0x0022a400080011ff */
[----:B--2---:R-:W-:Y:S05]  /*37b0*/  @!P0 NANOSLEEP.SYNCS 0x989680 ;  /* 0x009896800000895d */ /* 0x004fea0003900000 */
[----:B------:R-:W2:Y:S02]  /*37c0*/  @!P0 SYNCS.PHASECHK.TRANS64 P0, [R0+URZ+0x90], R3 ;  /* 0x00009003000085a7 */ /* 0x000ea400080010ff */
[----:B--2---:R-:W-:Y:S05]  /*37d0*/  @P0 EXIT ;  /* 0x000000000000094d */ /* 0x004fea0003800000 */
[----:B------:R-:W-:Y:S05]  /*37e0*/  BRA `(.L_x_50) ;  /* 0xfffffffc00ec7947 */ /* 0x000fea000383ffff */
.L_x_43:
[----:B------:R-:W-:-:S09]  /*37f0*/  UISETP.NE.AND UP1, UPT, UR8, URZ, UPT ;  /* 0x000000ff0800728c */ /* 0x000fd2000bf25270 */
[----:B------:R-:W-:Y:S05]  /*3800*/  BRA.U UP1, `(.L_x_51) ;  /* 0x0000000d016c7547 */ /* 0x000fea000b800000 */
[----:B------:R-:W-:Y:S01]  /*3810*/  UMOV UR4, 0x40 ;  /* 0x0000004000047882 */ /* 0x000fe20000000000 */
[----:B------:R-:W-:Y:S01]  /*3820*/  NOP ;  /* 0x0000000000007918 */ /* 0x000fe20000000000 */
[----:B------:R-:W-:Y:S01]  /*3830*/  ULEA UR4, UR37, UR4, 0x18 ;  /* 0x0000000425047291 */ /* 0x000fe2000f8ec0ff */
[----:B------:R-:W-:Y:S02]  /*3840*/  UMOV UR5, 0x400 ;  /* 0x0000040000057882 */ /* 0x000fe40000000000 */
[----:B------:R-:W-:-:S06]  /*3850*/  ULEA UR37, UR37, UR5, 0x18 ;  /* 0x0000000525257291 */ /* 0x000fcc000f8ec0ff */
[----:B------:R-:W1:Y:S02]  /*3860*/  LDS.U8 R0, [UR4+0x1c] ;  /* 0x00001c04ff007984 */ /* 0x000e640008000000 */
[----:B-1----:R-:W-:-:S13]  /*3870*/  ISETP.NE.AND P0, PT, R0, RZ, PT ;  /* 0x000000ff0000720c */ /* 0x002fda0003f05270 */
[----:B------:R-:W-:Y:S05]  /*3880*/  @P0 BRA `(.L_x_52) ;  /* 0x0000000000580947 */ /* 0x000fea0003800000 */
[----:B------:R-:W-:-:S13]  /*3890*/  ELECT P0, URZ, PT ;  /* 0x0000000000ff782f */ /* 0x000fda0003800000 */
[----:B------:R-:W-:Y:S05]  /*38a0*/  @!P0 BRA `(.L_x_53) ;  /* 0x0000000000608947 */ /* 0x000fea0003800000 */
[----:B------:R-:W-:Y:S01]  /*38b0*/  UMOV UR5, 0x10 ;  /* 0x0000001000057882 */ /* 0x000fe20000000000 */
[----:B------:R-:W-:Y:S01]  /*38c0*/  HFMA2 R0, -RZ, RZ, 0, 5.9604644775390625e-08 ;  /* 0x00000001ff007431 */ /* 0x000fe200000001ff */
[----:B------:R-:W-:-:S03]  /*38d0*/  MOV R2, 0xffff ;  /* 0x0000ffff00027802 */ /* 0x000fc60000000f00 */
[----:B------:R-:W-:Y:S04]  /*38e0*/  DEPBAR.LE SB1, 0x36 ;  /* 0x00009d800000791a */ /* 0x000fe80000000000 */
[----:B------:R-:W1:Y:S02]  /*38f0*/  UTCATOMSWS.FIND_AND_SET.ALIGN UP0, UR5, UR5 ;  /* 0x00000005000575e3 */ /* 0x000e640008000800 */
[----:B-1----:R-:W-:Y:S01]  /*3900*/  MOV R3, UR5 ;  /* 0x0000000500037c02 */ /* 0x002fe20008000f00 */
[----:B------:R-:W-:Y:S06]  /*3910*/  BRA.U UP0, `(.L_x_54) ;  /* 0x0000000100187547 */ /* 0x000fec000b800000 */
.L_x_55:
[----:B------:R-:W-:Y:S05]  /*3920*/  NANOSLEEP 0x64 ;  /* 0x000000640000795d */ /* 0x000fea0003800000 */
[----:B------:R-:W-:-:S05]  /*3930*/  UMOV UR5, 0x10 ;  /* 0x0000001000057882 */ /* 0x000fca0000000000 */
[----:B------:R-:W-:Y:S04]  /*3940*/  DEPBAR.LE SB1, 0x36 ;  /* 0x00009d800000791a */ /* 0x000fe80000000000 */
[----:B------:R-:W1:Y:S02]  /*3950*/  UTCATOMSWS.FIND_AND_SET.ALIGN UP0, UR5, UR5 ;  /* 0x00000005000575e3 */ /* 0x000e640008000800 */
[----:B-1----:R-:W-:Y:S01]  /*3960*/  MOV R3, UR5 ;  /* 0x0000000500037c02 */ /* 0x002fe20008000f00 */
[----:B------:R-:W-:Y:S05]  /*3970*/  BRA.U !UP0, `(.L_x_55) ;  /* 0xfffffffd08e87547 */ /* 0x000fea000b83ffff */
.L_x_54:
[-C--:B------:R-:W-:Y:S02]  /*3980*/  SHF.L.U32 R2, R2, R3.reuse, RZ ;  /* 0x0000000302027219 */ /* 0x080fe400000006ff */
[----:B------:R-:W-:Y:S01]  /*3990*/  SHF.L.U32 R0, R0, R3, RZ ;  /* 0x0000000300007219 */ /* 0x000fe200000006ff */
[----:B------:R-:W-:Y:S02]  /*39a0*/  IMAD.SHL.U32 R3, R3, 0x20, RZ ;  /* 0x0000002003037824 */ /* 0x000fe400078e00ff */
[----:B------:R1:W-:Y:S04]  /*39b0*/  ATOMS.OR RZ, [UR4+0x14], R2 ;  /* 0x00001402ffff798c */ /* 0x0003e8000b000004 */
[----:B------:R1:W-:Y:S04]  /*39c0*/  ATOMS.OR RZ, [UR4+0x18], R0 ;  /* 0x00001800ffff798c */ /* 0x0003e8000b000004 */
[----:B------:R1:W-:Y:S01]  /*39d0*/  STS [UR37+0x110], R3 ;  /* 0x00011003ff007988 */ /* 0x0003e20008000825 */
[----:B------:R-:W-:Y:S05]  /*39e0*/  BRA `(.L_x_53) ;  /* 0x0000000000107947 */ /* 0x000fea0003800000 */
.L_x_52:
[----:B------:R-:W-:Y:S02]  /*39f0*/  MOV R0, 0xffffffff ;  /* 0xffffffff00007802 */ /* 0x000fe40000000f00 */
[----:B------:R-:W-:-:S03]  /*3a00*/  MOV R2, 0x3a30 ;  /* 0x00003a3000027802 */ /* 0x000fc60000000f00 */
[----:B------:R1:W-:Y:S04]  /*3a10*/  STS [UR37+0x110], R0 ;  /* 0x00011000ff007988 */ /* 0x0003e80008000825 */
[----:B-1-3-5:R-:W-:Y:S05]  /*3a20*/  CALL.REL.NOINC `($__internal_1_$__cuda_sm10x_tcgen05_guardrail_trap_phase_invalid_during_alloc) ;  /* 0x0000009400587944 */ /* 0x02afea0003c00000 */
.L_x_53:
[----:B------:R-:W-:Y:S05]  /*3a30*/  WARPSYNC.ALL ;  /* 0x0000000000007948 */ /* 0x000fea0003800000 */
[----:B------:R-:W2:Y:S01]  /*3a40*/  S2UR UR5, SR_CgaCtaId ;  /* 0x00000000000579c3 */ /* 0x000ea20000008800 */
[----:B------:R-:W-:Y:S01]  /*3a50*/  UMOV UR4, 0x400 ;  /* 0x0000040000047882 */ /* 0x000fe20000000000 */
[----:B------:R-:W-:-:S06]  /*3a60*/  NOP ;  /* 0x0000000000007918 */ /* 0x000fcc0000000000 */
[----:B------:R-:W-:Y:S06]  /*3a70*/  BAR.ARV 0x6, 0xa0 ;  /* 0x0182800000007b1d */ /* 0x000fec0000002000 */
[----:B------:R-:W4:Y:S01]  /*3a80*/  LDCU UR7, c[0x0][0x38c] ;  /* 0x00007180ff0777ac */ /* 0x000f220008000800 */
[----:B------:R-:W-:Y:S01]  /*3a90*/  IMAD.MOV.U32 R11, RZ, RZ, 0x1 ;  /* 0x00000001ff0b7424 */ /* 0x000fe200078e00ff */
[----:B------:R-:W-:Y:S01]  /*3aa0*/  CS2R R8, SRZ ;  /* 0x0000000000087805 */ /* 0x000fe2000001ff00 */
[----:B------:R-:W-:Y:S01]  /*3ab0*/  IMAD.MOV.U32 R10, RZ, RZ, RZ ;  /* 0x000000ffff0a7224 */ /* 0x000fe200078e00ff */
[----:B------:R-:W3:Y:S01]  /*3ac0*/  LDCU UR6, c[0x0][0x38c] ;  /* 0x00007180ff0677ac */ /* 0x000ee20008000800 */
[----:B------:R-:W-:Y:S01]  /*3ad0*/  UMOV UR15, URZ ;  /* 0x000000ff000f7c82 */ /* 0x000fe20008000000 */
[----:B------:R-:W-:Y:S01]  /*3ae0*/  UMOV UR14, URZ ;  /* 0x000000ff000e7c82 */ /* 0x000fe20008000000 */
[----:B--2---:R-:W-:Y:S01]  /*3af0*/  ULEA UR5, UR5, UR4, 0x18 ;  /* 0x0000000405057291 */ /* 0x004fe2000f8ec0ff */
[----:B------:R-:W-:Y:S01]  /*3b00*/  UMOV UR24, 0x0 ;  /* 0x0000000000187882 */ /* 0x000fe20000000000 */
[----:B------:R-:W-:-:S02]  /*3b10*/  UMOV UR25, 0x8418910 ;  /* 0x0841891000197882 */ /* 0x000fc40000000000 */
[----:B------:R-:W-:Y:S02]  /*3b20*/  UIADD3 UR10, UPT, UPT, UR5, 0x10800, URZ ;  /* 0x00010800050a7890 */ /* 0x000fe4000fffe0ff */
[----:B------:R-:W-:Y:S02]  /*3b30*/  UIADD3 UR11, UPT, UPT, UR5, 0x1c800, URZ ;  /* 0x0001c800050b7890 */ /* 0x000fe4000fffe0ff */
[----:B----4-:R-:W-:Y:S01]  /*3b40*/  UIADD3 UR7, UPT, UPT, UR7, 0x1f, URZ ;  /* 0x0000001f07077890 */ /* 0x010fe2000fffe0ff */
[----:B-1----:R-:W1:Y:S01]  /*3b50*/  LDS R0, [UR5+0x110] ;  /* 0x00011005ff007984 */ /* 0x002e620008000800 */
[----:B------:R-:W-:Y:S02]  /*3b60*/  USHF.R.U32.HI UR10, URZ, 0x4, UR10 ;  /* 0x00000004ff0a7899 */ /* 0x000fe4000801160a */
[----:B------:R-:W-:Y:S02]  /*3b70*/  USHF.R.S32.HI UR4, URZ, 0x1f, UR7 ;  /* 0x0000001fff047899 */ /* 0x000fe40008011407 */
[----:B------:R-:W-:-:S02]  /*3b80*/  USHF.R.U32.HI UR11, URZ, 0x4, UR11 ;  /* 0x00000004ff0b7899 */ /* 0x000fc4000801160b */
[----:B------:R-:W-:Y:S02]  /*3b90*/  ULEA.HI UR4, UR4, UR7, URZ, 0x5 ;  /* 0x0000000704047291 */ /* 0x000fe4000f8f28ff */
[----:B------:R-:W-:Y:S02]  /*3ba0*/  ULOP3.LUT UR10, UR10, 0x3fff, URZ, 0xc0, !UPT ;  /* 0x00003fff0a0a7892 */ /* 0x000fe4000f8ec0ff */
[----:B------:R-:W-:Y:S02]  /*3bb0*/  USHF.R.S32.HI UR4, URZ, 0x5, UR4 ;  /* 0x00000005ff047899 */ /* 0x000fe40008011404 */
[----:B------:R-:W-:Y:S02]  /*3bc0*/  ULOP3.LUT UR11, UR11, 0x3fff, URZ, 0xc0, !UPT ;  /* 0x00003fff0b0b7892 */ /* 0x000fe4000f8ec0ff */
[----:B------:R-:W-:Y:S01]  /*3bd0*/  UISETP.LT.AND UP0, UPT, UR4, 0x1, UPT ;  /* 0x000000010400788c */ /* 0x000fe2000bf01270 */
[----:B------:R-:W-:Y:S01]  /*3be0*/  UMOV UR22, 0x0 ;  /* 0x0000000000167882 */ /* 0x000fe20000000000 */
[----:B------:R-:W-:-:S02]  /*3bf0*/  UMOV UR23, 0x8418910 ;  /* 0x0841891000177882 */ /* 0x000fc40000000000 */
[----:B------:R-:W-:Y:S02]  /*3c00*/  USEL UR9, UR4, 0x1, !UP0 ;  /* 0x0000000104097887 */ /* 0x000fe4000c000000 */
[----:B------:R-:W-:Y:S02]  /*3c10*/  ULOP3.LUT UR10, UR10, 0x1000000, URZ, 0xfc, !UPT ;  /* 0x010000000a0a7892 */ /* 0x000fe4000f8efcff */
[----:B------:R-:W-:Y:S02]  /*3c20*/  ULOP3.LUT UR11, UR11, 0x1000000, URZ, 0xfc, !UPT ;  /* 0x010000000b0b7892 */ /* 0x000fe4000f8efcff */
[----:B------:R-:W-:Y:S02]  /*3c30*/  UIADD3 UR9, UPT, UPT, -UR9, URZ, URZ ;  /* 0x000000ff09097290 */ /* 0x000fe4000fffe1ff */
[----:B---3--:R-:W-:Y:S01]  /*3c40*/  UISETP.GE.AND UP3, UPT, UR6, 0x1, UPT ;  /* 0x000000010600788c */ /* 0x008fe2000bf66270 */
[----:B------:R-:W-:Y:S01]  /*3c50*/  UMOV UR20, 0x0 ;  /* 0x0000000000147882 */ /* 0x000fe20000000000 */
[----:B------:R-:W-:Y:S01]  /*3c60*/  UMOV UR21, 0x8418910 ;  /* 0x0841891000157882 */ /* 0x000fe20000000000 */
[----:B------:R-:W-:Y:S01]  /*3c70*/  UMOV UR18, 0x0 ;  /* 0x0000000000127882 */ /* 0x000fe20000000000 */
[----:B------:R-:W-:Y:S01]  /*3c80*/  UMOV UR19, 0x8418910 ;  /* 0x0841891000137882 */ /* 0x000fe20000000000 */
[----:B-1----:R-:W-:-:S15]  /*3c90*/  R2UR UR16, R0 ;  /* 0x00000000001072ca */ /* 0x002fde00000e0000 */
.L_x_62:
[----:B------:R-:W-:Y:S02]  /*3ca0*/  LEA R0, R10, UR5, 0x3 ;  /* 0x000000050a007c11 */ /* 0x000fe4000f8e18ff */
[----:B------:R-:W-:Y:S02]  /*3cb0*/  SHF.L.U32 R5, R9, 0x1f, RZ ;  /* 0x0000001f09057819 */ /* 0x000fe400000006ff */
[----:B------:R-:W-:Y:S01]  /*3cc0*/  PLOP3.LUT P0, PT, PT, PT, UP3, 0x80, 0x8 ;  /* 0x000000000008781c */ /* 0x000fe20003f0f038 */
[----:B------:R-:W-:Y:S01]  /*3cd0*/  VIADD R3, R0, 0x90 ;  /* 0x0000009000037836 */ /* 0x000fe20000000000 */
[----:B-1----:R-:W1:Y:S02]  /*3ce0*/  SYNCS.PHASECHK.TRANS64.TRYWAIT P1, [R0+URZ+0x80], R5 ;  /* 0x00008005000075a7 */ /* 0x002e6400080211ff */
[----:B-1-3--:R-:W-:Y:S09]  /*3cf0*/  @!P1 BRA `(.L_x_56) ;  /* 0x0000008800249947 */ /* 0x00aff20003800000 */
.L_x_181:
[----:B------:R-:W-:Y:S01]  /*3d00*/  LEA R4, R10, UR5, 0x4 ;  /* 0x000000050a047c11 */ /* 0x000fe2000f8e20ff */
[----:B------:R-:W-:Y:S01]  /*3d10*/  @UP3 ULEA UR6, UR14, UR5, 0x3 ;  /* 0x000000050e063291 */ /* 0x000fe2000f8e18ff */
[----:B------:R-:W-:Y:S01]  /*3d20*/  PLOP3.LUT P2, PT, PT, PT, PT, 0x80, 0x8 ;  /* 0x000000000008781c */ /* 0x000fe20003f4f070 */
[----:B------:R-:W-:Y:S01]  /*3d30*/  ULEA UR7, UR15, UR5, 0x3 ;  /* 0x000000050f077291 */ /* 0x000fe2000f8e18ff */
[----:B------:R-:W-:Y:S01]  /*3d40*/  PRMT R3, RZ, 0x654, R3 ;  /* 0x00000654ff037816 */ /* 0x000fe20000000003 */
[----:B------:R-:W-:Y:S01]  /*3d50*/  ULEA UR8, UR15, UR16, 0x8 ;  /* 0x000000100f087291 */ /* 0x000fe2000f8e40ff */
[----:B-1----:R-:W1:Y:S01]  /*3d60*/  LDS.128 R4, [R4+0xf0] ;  /* 0x0000f00004047984 */ /* 0x002e620000000c00 */
[----:B------:R-:W-:Y:S02]  /*3d70*/  @P0 SHF.L.U32 R2, R8, 0x1f, RZ ;  /* 0x0000001f08020819 */ /* 0x000fe400000006ff */
[----:B------:R-:W-:Y:S01]  /*3d80*/  SHF.L.U32 R0, R11, 0x1f, RZ ;  /* 0x0000001f0b007819 */ /* 0x000fe200000006ff */
[----:B------:R-:W-:Y:S01]  /*3d90*/  @!PT LDS RZ, [RZ] ;  /* 0x00000000fffff984 */ /* 0x000fe20000000800 */
[----:B------:R-:W-:Y:S01]  /*3da0*/  @!PT LDS RZ, [RZ] ;  /* 0x00000000fffff984 */ /* 0x000fe20000000800 */
[----:B------:R-:W-:Y:S01]  /*3db0*/  @!PT LDS RZ, [RZ] ;  /* 0x00000000fffff984 */ /* 0x000fe20000000800 */
[----:B------:R-:W-:Y:S01]  /*3dc0*/  @!PT LDS RZ, [RZ] ;  /* 0x00000000fffff984 */ /* 0x000fe20000000800 */
[----:B------:R2:W-:Y:S06]  /*3dd0*/  MEMBAR.ALL.CTA ;  /* 0x0000000000007992 */ /* 0x0005ec0000008000 */
[----:B--2---:R-:W2:Y:S02]  /*3de0*/  FENCE.VIEW.ASYNC.S ;  /* 0x00000000000073c6 */ /* 0x004ea40000000000 */
[----:B--2---:R2:W-:Y:S01]  /*3df0*/  SYNCS.ARRIVE.TRANS64.RED.A1T0 RZ, [R3+URZ], RZ ;  /* 0x000000ff03ff79a7 */ /* 0x0045e200081004ff */
[----:B------:R2:W3:Y:S01]  /*3e00*/  @P0 SYNCS.PHASECHK.TRANS64.TRYWAIT P2, [UR6], R2 ;  /* 0x00000002ff0005a7 */ /* 0x0004e20008041106 */
[----:B-1----:R-:W-:Y:S01]  /*3e10*/  LOP3.LUT P1, RZ, R6, 0x1, RZ, 0xc0, !PT ;  /* 0x0000000106ff7812 */ /* 0x002fe2000782c0ff */
[----:B------:R-:W1:Y:S02]  /*3e20*/  SYNCS.PHASECHK.TRANS64.TRYWAIT P0, [UR7+0xb0], R0 ;  /* 0x0000b000ff0075a7 */ /* 0x000e640008001107 */
[----:B-123--:R-:W-:Y:S10]  /*3e30*/  @!P0 BRA `(.L_x_57) ;  /* 0x0000008400e88947 */ /* 0x00eff40003800000 */
.L_x_183:
[----:B------:R-:W-:Y:S01]  /*3e40*/  IADD3 R10, PT, PT, R10, 0x1, RZ ;  /* 0x000000010a0a7810 */ /* 0x000fe20007ffe0ff */
[----:B------:R-:W-:Y:S06]  /*3e50*/  BRA.U !UP3, `(.L_x_58) ;  /* 0x000000010bc07547 */ /* 0x000fec000b800000 */
[----:B------:R-:W-:Y:S01]  /*3e60*/  UPLOP3.LUT UP4, UPT, UPT, UPT, UPT, 0x40, 0x4 ;  /* 0x000000000004789c */ /* 0x000fe20003f8e870 */
[----:B------:R-:W-:Y:S01]  /*3e70*/  UMOV UR13, UR9 ;  /* 0x00000009000d7c82 */ /* 0x000fe20008000000 */
[----:B------:R-:W-:Y:S01]  /*3e80*/  UMOV UR12, UR4 ;  /* 0x00000004000c7c82 */ /* 0x000fe20008000000 */
[----:B------:R-:W-:-:S08]  /*3e90*/  UMOV UR17, UR14 ;  /* 0x0000000e00117c82 */ /* 0x000fd00008000000 */
.L_x_61:
[----:B------:R-:W-:Y:S02]  /*3ea0*/  UIADD3 UR13, UPT, UPT, UR13, 0x1, URZ ;  /* 0x000000010d0d7890 */ /* 0x000fe4000fffe0ff */
[----:B--2---:R-:W-:Y:S02]  /*3eb0*/  ULEA UR6, UR17, UR5, 0x3 ;  /* 0x0000000511067291 */ /* 0x004fe4000f8e18ff */
[----:B------:R-:W-:Y:S01]  /*3ec0*/  UISETP.NE.AND UP0, UPT, UR13, URZ, UPT ;  /* 0x000000ff0d00728c */ /* 0x000fe2000bf05270 */
[----:B---3--:R-:W-:Y:S10]  /*3ed0*/  @P2 BRA `(.L_x_59) ;  /* 0x00000000000c2947 */ /* 0x008ff40003800000 */
[----:B-1----:R-:W-:Y:S04]  /*3ee0*/  SHF.L.U32 R3, R8, 0x1f, RZ ;  /* 0x0000001f08037819 */ /* 0x002fe800000006ff */
[----:B------:R-:W1:Y:S02]  /*3ef0*/  SYNCS.PHASECHK.TRANS64.TRYWAIT P0, [UR6], R3 ;  /* 0x00000003ff0075a7 */ /* 0x000e640008001106 */
[----:B-1----:R-:W-:Y:S05]  /*3f00*/  @!P0 BRA `(.L_x_60) ;  /* 0x0000008400cc8947 */ /* 0x002fea0003800000 */
.L_x_59:
[----:B------:R-:W-:Y:S01]  /*3f10*/  UISETP.NE.AND UP1, UPT, UR12, 0x1, UPT ;  /* 0x000000010c00788c */ /* 0x000fe2000bf25270 */
[----:B------:R-:W-:Y:S01]  /*3f20*/  PLOP3.LUT P2, PT, PT, PT, PT, 0x80, 0x8 ;  /* 0x000000000008781c */ /* 0x000fe20003f4f070 */
[----:B------:R-:W-:Y:S02]  /*3f30*/  UIADD3 UR14, UPT, UPT, UR17, 0x1, URZ ;  /* 0x00000001110e7890 */ /* 0x000fe4000fffe0ff */
[----:B------:R-:W-:Y:S02]  /*3f40*/  ULEA UR28, UR17, UR11, 0xb ;  /* 0x0000000b111c7291 */ /* 0x000fe4000f8e58ff */
[----:B------:R-:W-:Y:S01]  /*3f50*/  UISETP.NE.AND UP2, UPT, UR14, 0x3, UPT ;  /* 0x000000030e00788c */ /* 0x000fe2000bf45270 */
[----:B------:R-:W-:Y:S01]  /*3f60*/  PLOP3.LUT P0, PT, PT, PT, UP1, 0x80, 0x8 ;  /* 0x000000000008781c */ /* 0x000fe20003f0f018 */
[----:B------:R-:W-:Y:S02]  /*3f70*/  UIADD3 UR40, UPT, UPT, UR28, 0x40, URZ ;  /* 0x000000401c287890 */ /* 0x000fe4000fffe0ff */
[----:B------:R-:W-:Y:S02]  /*3f80*/  USEL UR27, URZ, 0x1, UP2 ;  /* 0x00000001ff1b7887 */ /* 0x000fe40009000000 */
[----:B------:R-:W-:Y:S02]  /*3f90*/  USEL UR14, UR14, URZ, UP2 ;  /* 0x000000ff0e0e7287 */ /* 0x000fe40009000000 */
[----:B------:R-:W-:Y:S02]  /*3fa0*/  UIADD3 UR36, UPT, UPT, UR28, 0x80, URZ ;  /* 0x000000801c247890 */ /* 0x000fe4000fffe0ff */
[----:B------:R-:W-:Y:S01]  /*3fb0*/  @UP1 ULEA UR26, UR14, UR5, 0x3 ;  /* 0x000000050e1a1291 */ /* 0x000fe2000f8e18ff */
[----:B------:R-:W-:Y:S01]  /*3fc0*/  LOP3.LUT R8, R8, UR27, RZ, 0x3c, !PT ;  /* 0x0000001b08087c12 */ /* 0x000fe2000f8e3cff */
[----:B------:R-:W-:Y:S02]  /*3fd0*/  UIADD3 UR32, UPT, UPT, UR28, 0xc0, URZ ;  /* 0x000000c01c207890 */ /* 0x000fe4000fffe0ff */
[----:B------:R-:W-:Y:S01]  /*3fe0*/  UIADD3 UR6, UPT, UPT, UR6, 0x18, URZ ;  /* 0x0000001806067890 */ /* 0x000fe2000fffe0ff */
[----:B-1----:R-:W-:Y:S01]  /*3ff0*/  @P0 SHF.L.U32 R0, R8, 0x1f, RZ ;  /* 0x0000001f08000819 */ /* 0x002fe200000006ff */
[----:B------:R-:W-:Y:S01]  /*4000*/  UIADD3 UR12, UPT, UPT, UR12, -0x1, URZ ;  /* 0xffffffff0c0c7890 */ /* 0x000fe2000fffe0ff */
[----:B------:R-:W-:Y:S02]  /*4010*/  UMOV UR29, 0x20004020 ;  /* 0x20004020001d7882 */ /* 0x000fe40000000000 */
[----:B------:R2:W3:Y:S01]  /*4020*/  @P0 SYNCS.PHASECHK.TRANS64.TRYWAIT P2, [UR26], R0 ;  /* 0x00000000ff0005a7 */ /* 0x0004e2000804111a */
[----:B------:R-:W-:Y:S01]  /*4030*/  ULEA UR26, UR17, UR10, 0xa ;  /* 0x0000000a111a7291 */ /* 0x000fe2000f8e50ff */
[----:B------:R-:W-:Y:S01]  /*4040*/  UMOV UR27, 0x20004020 ;  /* 0x20004020001b7882 */ /* 0x000fe20000000000 */
[----:B------:R-:W-:Y:S02]  /*4050*/  UMOV UR41, 0x20004020 ;  /* 0x2000402000297882 */ /* 0x000fe40000000000 */
[----:B------:R-:W-:Y:S02]  /*4060*/  UIADD3 UR38, UPT, UPT, UR26, 0x40, URZ ;  /* 0x000000401a267890 */ /* 0x000fe4000fffe0ff */
[----:B------:R-:W-:Y:S02]  /*4070*/  UIADD3 UR34, UPT, UPT, UR26, 0x80, URZ ;  /* 0x000000801a227890 */ /* 0x000fe4000fffe0ff */
[----:B------:R-:W-:Y:S01]  /*4080*/  UIADD3 UR30, UPT, UPT, UR26, 0xc0, URZ ;  /* 0x000000c01a1e7890 */ /* 0x000fe2000fffe0ff */
[----:B------:R2:W-:Y:S01]  /*4090*/  UTCHMMA gdesc[UR26], gdesc[UR28], tmem[UR8], tmem[UR24], idesc[UR25], UP4 ;  /* 0x00ff181c1a0075ea */ /* 0x0005e2000a000008 */
[----:B------:R-:W-:Y:S01]  /*40a0*/  UPLOP3.LUT UP4, UPT, UPT, UPT, UPT, 0x80, 0x8 ;  /* 0x000000000008789c */ /* 0x000fe20003f8f070 */
[----:B------:R-:W-:Y:S01]  /*40b0*/  UMOV UR39, 0x20004020 ;  /* 0x2000402000277882 */ /* 0x000fe20000000000 */
[----:B------:R-:W-:Y:S01]  /*40c0*/  UMOV UR37, 0x20004020 ;  /* 0x2000402000257882 */ /* 0x000fe20000000000 */
[----:B------:R2:W-:Y:S01]  /*40d0*/  UTCHMMA gdesc[UR38], gdesc[UR40], tmem[UR8], tmem[UR22], idesc[UR23], UPT ;  /* 0x00ff1628260075ea */ /* 0x0005e2000b800008 */
[----:B------:R-:W-:Y:S01]  /*40e0*/  UMOV UR35, 0x20004020 ;  /* 0x2000402000237882 */ /* 0x000fe20000000000 */
[----:B------:R-:W-:Y:S01]  /*40f0*/  UMOV UR33, 0x20004020 ;  /* 0x2000402000217882 */ /* 0x000fe20000000000 */
[----:B------:R-:W-:Y:S01]  /*4100*/  UMOV UR31, 0x20004020 ;  /* 0x20004020001f7882 */ /* 0x000fe20000000000 */
[----:B------:R2:W-:Y:S01]  /*4110*/  UTCHMMA gdesc[UR34], gdesc[UR36], tmem[UR8], tmem[UR20], idesc[UR21], UPT ;  /* 0x00ff1424220075ea */ /* 0x0005e2000b800008 */
[----:B------:R2:W-:Y:S01]  /*4120*/  UTCHMMA gdesc[UR30], gdesc[UR32], tmem[UR8], tmem[UR18], idesc[UR19], UPT ;  /* 0x00ff12201e0075ea */ /* 0x0005e2000b800008 */
[----:B------:R2:W-:Y:S01]  /*4130*/  UTCBAR [UR6], URZ ;  /* 0x000000ff060073e9 */ /* 0x0005e200080000ff */
[----:B------:R-:W-:Y:S01]  /*4140*/  UMOV UR17, UR14 ;  /* 0x0000000e00117c82 */ /* 0x000fe20008000000 */
[----:B------:R-:W-:Y:S05]  /*4150*/  BRA.U UP0, `(.L_x_61) ;  /* 0xfffffffd00507547 */ /* 0x000fea000b83ffff */
.L_x_58:
[----:B------:R-:W-:Y:S01]  /*4160*/  UIADD3 UR15, UPT, UPT, UR15, 0x1, URZ ;  /* 0x000000010f0f7890 */ /* 0x000fe2000fffe0ff */
[C---:B------:R-:W-:Y:S01]  /*4170*/  ISETP.NE.AND P0, PT, R10.reuse, 0x2, PT ;  /* 0x000000020a00780c */ /* 0x040fe20003f05270 */
[----:B------:R-:W-:Y:S02]  /*4180*/  UIADD3 UR7, UPT, UPT, UR7, 0xa0, URZ ;  /* 0x000000a007077890 */ /* 0x000fe4000fffe0ff */
[----:B------:R-:W-:Y:S01]  /*4190*/  UISETP.NE.AND UP0, UPT, UR15, 0x2, UPT ;  /* 0x000000020f00788c */ /* 0x000fe2000bf05270 */
[----:B-12---:R-:W-:Y:S02]  /*41a0*/  SEL R0, RZ, 0x1, P0 ;  /* 0x00000001ff007807 */ /* 0x006fe40000000000 */
[----:B------:R-:W-:Y:S01]  /*41b0*/  SEL R10, R10, RZ, P0 ;  /* 0x000000ff0a0a7207 */ /* 0x000fe20000000000 */
[----:B------:R-:W-:Y:S01]  /*41c0*/  USEL UR6, URZ, 0x1, UP0 ;  /* 0x00000001ff067887 */ /* 0x000fe20008000000 */
[----:B------:R-:W-:Y:S01]  /*41d0*/  LOP3.LUT R9, R9, R0, RZ, 0x3c, !PT ;  /* 0x0000000009097212 */ /* 0x000fe200078e3cff */
[----:B------:R-:W-:Y:S01]  /*41e0*/  USEL UR15, UR15, URZ, UP0 ;  /* 0x000000ff0f0f7287 */ /* 0x000fe20008000000 */
[----:B------:R1:W-:Y:S03]  /*41f0*/  UTCBAR [UR7], URZ ;  /* 0x000000ff070073e9 */ /* 0x0003e600080000ff */
[----:B------:R-:W-:Y:S01]  /*4200*/  LOP3.LUT R11, R11, UR6, RZ, 0x3c, !PT ;  /* 0x000000060b0b7c12 */ /* 0x000fe2000f8e3cff */
[----:B------:R-:W-:Y:S07]  /*4210*/  @P1 BRA `(.L_x_62) ;  /* 0xfffffff800a01947 */ /* 0x000fee000383ffff */
[----:B------:R-:W2:Y:S01]  /*4220*/  S2UR UR4, SR_CgaCtaId ;  /* 0x00000000000479c3 */ /* 0x000ea20000008800 */
[----:B------:R-:W-:Y:S01]  /*4230*/  ELECT P0, URZ, PT ;  /* 0x0000000000ff782f */ /* 0x000fe20003800000 */
[----:B------:R-:W-:Y:S01]  /*4240*/  IMAD.MOV.U32 R0, RZ, RZ, 0x1 ;  /* 0x00000001ff007424 */ /* 0x000fe200078e00ff */
[----:B------:R-:W-:Y:S01]  /*4250*/  UIADD3 UR5, UPT, UPT, UR5, 0xb0, URZ ;  /* 0x000000b005057890 */ /* 0x000fe2000fffe0ff */
[----:B------:R-:W-:Y:S01]  /*4260*/  SHF.L.U32 R3, R11, 0x1f, RZ ;  /* 0x0000001f0b037819 */ /* 0x000fe200000006ff */
[----:B------:R-:W-:-:S03]  /*4270*/  UMOV UR6, 0x40 ;  /* 0x0000004000067882 */ /* 0x000fc60000000000 */
[----:B------:R-:W-:Y:S01]  /*4280*/  UVIRTCOUNT.DEALLOC.SMPOOL 0x80 ;  /* 0x000000800000784c */ /* 0x000fe20000000000 */
[----:B--2---:R-:W-:Y:S02]  /*4290*/  ULEA UR4, UR4, UR6, 0x18 ;  /* 0x0000000604047291 */ /* 0x004fe4000f8ec0ff */
[----:B------:R-:W-:-:S07]  /*42a0*/  ULEA UR6, UR15, UR5, 0x3 ;  /* 0x000000050f067291 */ /* 0x000fce000f8e18ff */
[----:B------:R2:W-:Y:S02]  /*42b0*/  @P0 STS.U8 [UR4+0x1c], R0 ;  /* 0x00001c00ff000988 */ /* 0x0005e40008000004 */
[----:B------:R-:W4:Y:S02]  /*42c0*/  SYNCS.PHASECHK.TRANS64.TRYWAIT P0, [UR6], R3 ;  /* 0x00000003ff0075a7 */ /* 0x000f240008001106 */
[----:B--2-4-:R-:W-:Y:S05]  /*42d0*/  @!P0 BRA `(.L_x_63) ;  /* 0x0000008000f08947 */ /* 0x014fea0003800000 */
.L_x_186:
[----:B-1----:R-:W-:-:S04]  /*42e0*/  UIADD3 UR7, UPT, UPT, UR15, 0x1, URZ ;  /* 0x000000010f077890 */ /* 0x002fc8000fffe0ff */
[----:B------:R-:W-:-:S04]  /*42f0*/  UISETP.NE.AND UP0, UPT, UR7, 0x2, UPT ;  /* 0x000000020700788c */ /* 0x000fc8000bf05270 */
[----:B------:R-:W-:Y:S02]  /*4300*/  USEL UR6, URZ, 0x1, UP0 ;  /* 0x00000001ff067887 */ /* 0x000fe40008000000 */
[----:B------:R-:W-:-:S04]  /*4310*/  USEL UR7, UR7, URZ, UP0 ;  /* 0x000000ff07077287 */ /* 0x000fc80008000000 */
[----:B------:R-:W-:Y:S01]  /*4320*/  ULEA UR7, UR7, UR5, 0x3 ;  /* 0x0000000507077291 */ /* 0x000fe2000f8e18ff */
[----:B--2---:R-:W-:-:S04]  /*4330*/  LOP3.LUT R3, R11, UR6, RZ, 0x3c, !PT ;  /* 0x000000060b037c12 */ /* 0x004fc8000f8e3cff */
[----:B------:R-:W-:-:S04]  /*4340*/  SHF.L.U32 R3, R3, 0x1f, RZ ;  /* 0x0000001f03037819 */ /* 0x000fc800000006ff */
[----:B------:R-:W1:Y:S02]  /*4350*/  SYNCS.PHASECHK.TRANS64.TRYWAIT P0, [UR7], R3 ;  /* 0x00000003ff0075a7 */ /* 0x000e640008001107 */
[----:B-1----:R-:W-:Y:S05]  /*4360*/  @!P0 BRA `(.L_x_64) ;  /* 0x0000008000e48947 */ /* 0x002fea0003800000 */
.L_x_188:
[----:B------:R-:W-:Y:S01]  /*4370*/  NOP ;  /* 0x0000000000007918 */ /* 0x000fe20000000000 */
[----:B-1----:R-:W1:Y:S01]  /*4380*/  LDS R0, [UR4+0x14] ;  /* 0x00001404ff007984 */ /* 0x002e620008000800 */
[----:B------:R-:W-:Y:S01]  /*4390*/  ULOP3.LUT UR6, UR16, 0xffff, URZ, 0xc0, !UPT ;  /* 0x0000ffff10067892 */ /* 0x000fe2000f8ec0ff */
[----:B------:R-:W-:Y:S01]  /*43a0*/  UMOV UR8, 0xffff ;  /* 0x0000ffff00087882 */ /* 0x000fe20000000000 */
[----:B------:R-:W-:Y:S02]  /*43b0*/  UMOV UR5, 0x1 ;  /* 0x0000000100057882 */ /* 0x000fe40000000000 */
[----:B------:R-:W-:-:S04]  /*43c0*/  USHF.R.U32.HI UR6, URZ, 0x5, UR6 ;  /* 0x00000005ff067899 */ /* 0x000fc80008011606 */
[----:B------:R-:W-:Y:S02]  /*43d0*/  USHF.L.U32 UR8, UR8, UR6, URZ ;  /* 0x0000000608087299 */ /* 0x000fe400080006ff */
[----:B------:R-:W-:-:S04]  /*43e0*/  USHF.L.U32 UR5, UR5, UR6, URZ ;  /* 0x0000000605057299 */ /* 0x000fc800080006ff */
[----:B-1----:R-:W-:-:S04]  /*43f0*/  LOP3.LUT R0, R0, UR8, RZ, 0xc0, !PT ;  /* 0x0000000800007c12 */ /* 0x002fc8000f8ec0ff */
[----:B------:R-:W-:-:S13]  /*4400*/  ISETP.NE.AND P0, PT, R0, UR8, PT ;  /* 0x0000000800007c0c */ /* 0x000fda000bf05270 */
[----:B------:R-:W-:Y:S05]  /*4410*/  @P0 BRA `(.L_x_65) ;  /* 0x0000000000580947 */ /* 0x000fea0003800000 */
[----:B------:R-:W1:Y:S02]  /*4420*/  LDS R0, [UR4+0x18] ;  /* 0x00001804ff007984 */ /* 0x000e640008000800 */
[----:B-1----:R-:W-:-:S04]  /*4430*/  LOP3.LUT R0, R0, UR5, RZ, 0xc0, !PT ;  /* 0x0000000500007c12 */ /* 0x002fc8000f8ec0ff */
[----:B------:R-:W-:-:S13]  /*4440*/  ISETP.NE.AND P0, PT, R0, UR5, PT ;  /* 0x0000000500007c0c */ /* 0x000fda000bf05270 */
[----:B------:R-:W-:Y:S05]  /*4450*/  @P0 BRA `(.L_x_66) ;  /* 0x00000000003c0947 */ /* 0x000fea0003800000 */
[----:B------:R-:W1:Y:S01]  /*4460*/  S2R R2, SR_LANEID ;  /* 0x0000000000027919 */ /* 0x000e620000000000 */
[----:B------:R-:W-:Y:S01]  /*4470*/  ULOP3.LUT UR8, URZ, UR8, URZ, 0x33, !UPT ;  /* 0x00000008ff087292 */ /* 0x000fe2000f8e33ff */
[----:B------:R-:W-:Y:S01]  /*4480*/  LOP3.LUT R4, RZ, UR5, RZ, 0x33, !PT ;  /* 0x00000005ff047c12 */ /* 0x000fe2000f8e33ff */
[----:B------:R-:W-:Y:S02]  /*4490*/  VOTEU.ANY UR7, UPT, PT ;  /* 0x0000000000077886 */ /* 0x000fe400038e0100 */
[----:B------:R-:W-:Y:S01]  /*44a0*/  UFLO.U32 UR7, UR7 ;  /* 0x00000007000772bd */ /* 0x000fe200080e0000 */
[----:B------:R-:W2:Y:S01]  /*44b0*/  REDUX UR5, R4 ;  /* 0x00000000040573c4 */ /* 0x000ea20000000000 */
[----:B------:R-:W-:-:S06]  /*44c0*/  IMAD.U32 R0, RZ, RZ, UR8 ;  /* 0x00000008ff007e24 */ /* 0x000fcc000f8e00ff */
[----:B------:R4:W-:Y:S01]  /*44d0*/  UTCATOMSWS.AND URZ, UR8 ;  /* 0x0000000800ff79e3 */ /* 0x0009e20008000000 */
[----:B------:R-:W3:Y:S01]  /*44e0*/  REDUX UR6, R0 ;  /* 0x00000000000673c4 */ /* 0x000ee20000000000 */
[----:B-1----:R-:W-:Y:S01]  /*44f0*/  ISETP.EQ.U32.AND P0, PT, R2, UR7, PT ;  /* 0x0000000702007c0c */ /* 0x002fe2000bf02070 */
[----:B--2---:R-:W-:Y:S01]  /*4500*/  IMAD.U32 R2, RZ, RZ, UR5 ;  /* 0x00000005ff027e24 */ /* 0x004fe2000f8e00ff */
[----:B---3--:R-:W-:-:S11]  /*4510*/  MOV R3, UR6 ;  /* 0x0000000600037c02 */ /* 0x008fd60008000f00 */
[----:B------:R4:W-:Y:S04]  /*4520*/  @P0 ATOMS.AND RZ, [UR4+0x14], R3 ;  /* 0x00001403ffff098c */ /* 0x0009e8000a800004 */
[----:B------:R4:W-:Y:S01]  /*4530*/  @P0 ATOMS.AND RZ, [UR4+0x18], R2 ;  /* 0x00001802ffff098c */ /* 0x0009e2000a800004 */
[----:B------:R-:W-:Y:S05]  /*4540*/  BRA `(.L_x_67) ;  /* 0x0000000000147947 */ /* 0x000fea0003800000 */
.L_x_66:
[----:B------:R-:W-:Y:S02]  /*4550*/  MOV R2, 0x4570 ;  /* 0x0000457000027802 */ /* 0x000fe40000000f00 */
[----:B---3-5:R-:W-:Y:S05]  /*4560*/  CALL.REL.NOINC `($__internal_0_$__cuda_sm10x_tcgen05_guardrail_trap_col_being_dealloced_not_returned_by_alloc) ;  /* 0x00000088007c7944 */ /* 0x028fea0003c00000 */
[----:B------:R-:W-:Y:S05]  /*4570*/  BRA `(.L_x_67) ;  /* 0x0000000000087947 */ /* 0x000fea0003800000 */
.L_x_65:
[----:B------:R-:W-:Y:S02]  /*4580*/  MOV R2, 0x45a0 ;  /* 0x000045a000027802 */ /* 0x000fe40000000f00 */
[----:B---3-5:R-:W-:Y:S05]  /*4590*/  CALL.REL.NOINC `($__internal_2_$__cuda_sm10x_tcgen05_guardrail_trap_unallocated_columns_being_dealloced) ;  /* 0x0000008800887944 */ /* 0x028fea0003c00000 */
.L_x_67:
[----:B------:R-:W-:Y:S01]  /*45a0*/  NOP ;  /* 0x0000000000007918 */ /* 0x000fe20000000000 */
[----:B----4-:R-:W-:Y:S05]  /*45b0*/  EXIT ;  /* 0x000000000000794d */ /* 0x010fea0003800000 */
.L_x_51:
[----:B------:R-:W-:-:S09]  /*45c0*/  UISETP.NE.OR UP2, UPT, UR8, 0x3, !UP2 ;  /* 0x000000030800788c */ /* 0x000fd2000d745670 */
[----:B------:R-:W-:Y:S05]  /*45d0*/  BRA.U UP2, `(.L_x_68) ;  /* 0x0000001502a07547 */ /* 0x000fea000b800000 */
[----:B------:R-:W1:Y:S01]  /*45e0*/  LDC R0, c[0x0][0xb30] ;  /* 0x0002cc00ff007b82 */ /* 0x000e620000000800 */
[----:B------:R-:W2:Y:S01]  /*45f0*/  LDCU.64 UR8, c[0x0][0x888] ;  /* 0x00011100ff0877ac */ /* 0x000ea20008000a00 */
[----:B------:R-:W-:Y:S02]  /*4600*/  HFMA2 R29, -RZ, RZ, 0, 0 ;  /* 0x00000000ff1d7431 */ /* 0x000fe400000001ff */
[----:B------:R-:W-:Y:S01]  /*4610*/  IMAD.MOV.U32 R30, RZ, RZ, RZ ;  /* 0x000000ffff1e7224 */ /* 0x000fe200078e00ff */
[----:B------:R-:W4:Y:S01]  /*4620*/  LDCU.64 UR4, c[0x0][0x890] ;  /* 0x00011200ff0477ac */ /* 0x000f220008000a00 */
[----:B------:R-:W-:Y:S02]  /*4630*/  IMAD.MOV.U32 R23, RZ, RZ, 0x4000 ;  /* 0x00004000ff177424 */ /* 0x000fe400078e00ff */
[----:B------:R-:W3:Y:S01]  /*4640*/  LDC R19, c[0x0][0x370] ;  /* 0x0000dc00ff137b82 */ /* 0x000ee20000000800 */
[----:B------:R-:W-:Y:S01]  /*4650*/  UMOV UR7, 0x400 ;  /* 0x0000040000077882 */ /* 0x000fe20000000000 */
[----:B------:R-:W-:-:S02]  /*4660*/  UPLOP3.LUT UP1, UPT, UPT, UPT, UPT, 0x40, 0x4 ;  /* 0x000000000004789c */ /* 0x000fc40003f2e870 */
[----:B------:R-:W-:-:S04]  /*4670*/  ULEA UR7, UR37, UR7, 0x18 ;  /* 0x0000000725077291 */ /* 0x000fc8000f8ec0ff */
[----:B------:R-:W3:Y:S01]  /*4680*/  LDC R2, c[0x0][0xb0c] ;  /* 0x0002c300ff027b82 */ /* 0x000ee20000000800 */
[----:B------:R-:W-:Y:S02]  /*4690*/  UIADD3 UR41, UPT, UPT, UR7, 0x30, URZ ;  /* 0x0000003007297890 */ /* 0x000fe4000fffe0ff */
[----:B--2---:R-:W-:Y:S02]  /*46a0*/  UISETP.NE.U32.AND UP2, UPT, UR8, URZ, UPT ;  /* 0x000000ff0800728c */ /* 0x004fe4000bf45070 */
[----:B------:R-:W-:Y:S02]  /*46b0*/  UIADD3 UR33, UPT, UPT, UR7, 0x38, URZ ;  /* 0x0000003807217890 */ /* 0x000fe4000fffe0ff */
[----:B----4-:R-:W-:Y:S01]  /*46c0*/  UISETP.NE.U32.AND UP3, UPT, UR4, URZ, UPT ;  /* 0x000000ff0400728c */ /* 0x010fe2000bf65070 */
[----:B------:R-:W2:Y:S01]  /*46d0*/  LDC R18, c[0x0][0xb20] ;  /* 0x0002c800ff127b82 */ /* 0x000ea20000000800 */
[----:B-1----:R-:W-:Y:S01]  /*46e0*/  ISETP.NE.AND P1, PT, R0, 0x1, PT ;  /* 0x000000010000780c */ /* 0x002fe20003f25270 */
[----:B------:R-:W-:-:S02]  /*46f0*/  UISETP.NE.AND.EX UP2, UPT, UR9, URZ, UPT, UP2 ;  /* 0x000000ff0900728c */ /* 0x000fc4000bf45320 */
[----:B------:R-:W-:Y:S02]  /*4700*/  UIADD3 UR25, UPT, UPT, UR7, 0x40, URZ ;  /* 0x0000004007197890 */ /* 0x000fe4000fffe0ff */
[----:B------:R-:W-:Y:S02]  /*4710*/  UIADD3 UR17, UPT, UPT, UR7, 0x48, URZ ;  /* 0x0000004807117890 */ /* 0x000fe4000fffe0ff */
[----:B------:R-:W1:Y:S01]  /*4720*/  LDC.64 R32, c[0x0][0x348] ;  /* 0x0000d200ff207b82 */ /* 0x000e620000000a00 */
[----:B------:R-:W-:-:S07]  /*4730*/  UISETP.NE.AND.EX UP3, UPT, UR5, URZ, UPT, UP3 ;  /* 0x000000ff0500728c */ /* 0x000fce000bf65330 */
[----:B------:R-:W4:Y:S08]  /*4740*/  LDC.64 R16, c[0x0][0xb10] ;  /* 0x0002c400ff107b82 */ /* 0x000f300000000a00 */
[----:B------:R-:W1:Y:S08]  /*4750*/  LDC.64 R6, c[0x0][0xb18] ;  /* 0x0002c600ff067b82 */ /* 0x000e700000000a00 */
[----:B------:R-:W1:Y:S08]  /*4760*/  LDC.64 R4, c[0x0][0xb28] ;  /* 0x0002ca00ff047b82 */ /* 0x000e700000000a00 */
[----:B--23--:R-:W1:Y:S02]  /*4770*/  LDC R22, c[0x0][0x374] ;  /* 0x0000dd00ff167b82 */ /* 0x00ce640000000800 */
.L_x_83:
[C---:B------:R-:W-:Y:S02]  /*4780*/  LEA R0, R30.reuse, UR7, 0x3 ;  /* 0x000000071e007c11 */ /* 0x040fe4000f8e18ff */
[----:B------:R-:W-:Y:S02]  /*4790*/  SHF.L.U32 R3, R29, 0x1f, RZ ;  /* 0x0000001f1d037819 */ /* 0x000fe400000006ff */
[----:B------:R-:W-:Y:S02]  /*47a0*/  LEA R24, R30, UR7, 0x4 ;  /* 0x000000071e187c11 */ /* 0x000fe4000f8e20ff */
[----:B--2---:R-:W2:Y:S02]  /*47b0*/  SYNCS.PHASECHK.TRANS64.TRYWAIT P0, [R0+URZ+0x80], R3 ;  /* 0x00008003000075a7 */ /* 0x004ea400080011ff */
[----:B--2---:R-:W-:Y:S05]  /*47c0*/  @!P0 BRA `(.L_x_69) ;  /* 0x0000007c00e48947 */ /* 0x004fea0003800000 */
.L_x_189:
[----:B------:R-:W-:Y:S01]  /*47d0*/  ISETP.GE.AND P0, PT, R40, 0x1, PT ;  /* 0x000000012800780c */ /* 0x000fe20003f06270 */
[----:B------:R-:W3:Y:S01]  /*47e0*/  LDS.128 R24, [R24+0xf0] ;  /* 0x0000f00018187984 */ /* 0x000ee20000000c00 */
[----:B--2---:R-:W-:Y:S01]  /*47f0*/  VIADD R0, R0, 0x90 ;  /* 0x0000009000007836 */ /* 0x004fe20000000000 */
[----:B------:R-:W-:Y:S01]  /*4800*/  @!PT LDS RZ, [RZ] ;  /* 0x00000000fffff984 */ /* 0x000fe20000000800 */
[----:B------:R-:W-:Y:S01]  /*4810*/  @!PT LDS RZ, [RZ] ;  /* 0x00000000fffff984 */ /* 0x000fe20000000800 */
[----:B------:R-:W-:Y:S01]  /*4820*/  @!PT LDS RZ, [RZ] ;  /* 0x00000000fffff984 */ /* 0x000fe20000000800 */
[----:B------:R-:W-:Y:S01]  /*4830*/  @!PT LDS RZ, [RZ] ;  /* 0x00000000fffff984 */ /* 0x000fe20000000800 */
[----:B------:R2:W-:Y:S06]  /*4840*/  MEMBAR.ALL.CTA ;  /* 0x0000000000007992 */ /* 0x0005ec0000008000 */
[----:B--2---:R-:W2:Y:S01]  /*4850*/  FENCE.VIEW.ASYNC.S ;  /* 0x00000000000073c6 */ /* 0x004ea20000000000 */
[----:B------:R-:W-:Y:S04]  /*4860*/  PRMT R0, RZ, 0x654, R0 ;  /* 0x00000654ff007816 */ /* 0x000fe80000000000 */
[----:B--2---:R2:W-:Y:S01]  /*4870*/  SYNCS.ARRIVE.TRANS64.RED.A1T0 RZ, [R0+URZ], RZ ;  /* 0x000000ff00ff79a7 */ /* 0x0045e200081004ff */
[----:B---3--:R-:W-:Y:S11]  /*4880*/  LOP3.LUT P3, RZ, R26, 0x1, RZ, 0xc0, !PT ;  /* 0x000000011aff7812 */ /* 0x008ff6000786c0ff */
[----:B------:R-:W-:Y:S02]  /*4890*/  @!UPT UIADD3 URZ, UPT, UPT, URZ, URZ, URZ ;  /* 0x000000fffffff290 */ /* 0x000fe4000fffe0ff */
[----:B------:R-:W-:Y:S02]  /*48a0*/  @P3 MOV R13, R24 ;  /* 0x00000018000d3202 */ /* 0x000fe40000000f00 */
[----:B------:R-:W-:Y:S01]  /*48b0*/  @P3 LOP3.LUT R8, R25, 0xffff, RZ, 0xc0, !PT ;  /* 0x0000ffff19083812 */ /* 0x000fe200078ec0ff */
[----:B--2---:R-:W-:Y:S06]  /*48c0*/  @!P0 BRA `(.L_x_70) ;  /* 0x0000000000a48947 */ /* 0x004fec0003800000 */
[----:B-1----:R-:W-:Y:S01]  /*48d0*/  IMAD.HI.U32 R31, R22, R7, RZ ;  /* 0x00000007161f7227 */ /* 0x002fe200078e00ff */
[----:B------:R-:W-:Y:S02]  /*48e0*/  ISETP.NE.AND P0, PT, R6, 0x1, PT ;  /* 0x000000010600780c */ /* 0x000fe40003f05270 */
[----:B------:R-:W-:Y:S01]  /*48f0*/  ISETP.NE.AND P2, PT, R40, 0x1, PT ;  /* 0x000000012800780c */ /* 0x000fe20003f45270 */
[----:B----4-:R-:W-:Y:S01]  /*4900*/  IMAD.HI.U32 R34, R19, R16, RZ ;  /* 0x0000001013227227 */ /* 0x010fe200078e00ff */
[----:B------:R-:W-:Y:S02]  /*4910*/  SHF.R.U32.HI R31, RZ, R18, R31 ;  /* 0x00000012ff1f7219 */ /* 0x000fe4000001161f */
[----:B------:R-:W-:Y:S01]  /*4920*/  ISETP.NE.AND P4, PT, R2, 0x1, PT ;  /* 0x000000010200780c */ /* 0x000fe20003f85270 */
[----:B------:R-:W-:Y:S01]  /*4930*/  IMAD.HI.U32 R36, R13, R16, RZ ;  /* 0x000000100d247227 */ /* 0x000fe200078e00ff */
[----:B------:R-:W-:Y:S02]  /*4940*/  SHF.R.U32.HI R34, RZ, R17, R34 ;  /* 0x00000011ff227219 */ /* 0x000fe40000011622 */
[----:B------:R-:W-:Y:S01]  /*4950*/  SEL R3, R22, R31, !P0 ;  /* 0x0000001f16037207 */ /* 0x000fe20004000000 */
[C---:B------:R-:W-:Y:S01]  /*4960*/  IMAD.HI.U32 R31, R8.reuse, R7, RZ ;  /* 0x00000007081f7227 */ /* 0x040fe200078e00ff */
[----:B------:R-:W-:Y:S02]  /*4970*/  SEL R11, R19, R34, !P4 ;  /* 0x00000022130b7207 */ /* 0x000fe40006000000 */
[----:B------:R-:W-:Y:S01]  /*4980*/  SHF.R.U32.HI R36, RZ, R17, R36 ;  /* 0x00000011ff247219 */ /* 0x000fe20000011624 */
[----:B------:R-:W-:Y:S01]  /*4990*/  IMAD.HI.U32 R38, R3, R4, RZ ;  /* 0x0000000403267227 */ /* 0x000fe200078e00ff */
[----:B------:R-:W-:Y:S03]  /*49a0*/  SHF.R.U32.HI R31, RZ, R18, R31 ;  /* 0x00000012ff1f7219 */ /* 0x000fe6000001161f */
[----:B------:R-:W-:Y:S01]  /*49b0*/  IMAD.HI.U32 R34, R11, R4, RZ ;  /* 0x000000040b227227 */ /* 0x000fe200078e00ff */
[----:B------:R-:W-:Y:S02]  /*49c0*/  @P2 SHF.R.U32.HI R3, RZ, R5, R38 ;  /* 0x00000005ff032219 */ /* 0x000fe40000011626 */
[----:B------:R-:W-:Y:S02]  /*49d0*/  SEL R9, R8, R31, !P0 ;  /* 0x0000001f08097207 */ /* 0x000fe40004000000 */
[----:B------:R-:W-:Y:S01]  /*49e0*/  @P2 SHF.R.U32.HI R11, RZ, R5, R34 ;  /* 0x00000005ff0b2219 */ /* 0x000fe20000011622 */
[C---:B------:R-:W-:Y:S01]  /*49f0*/  IMAD R10, R40.reuse, R3, RZ ;  /* 0x00000003280a7224 */ /* 0x040fe200078e02ff */
[----:B------:R-:W-:Y:S01]  /*4a00*/  SEL R3, R13, R36, !P4 ;  /* 0x000000240d037207 */ /* 0x000fe20006000000 */
[C---:B------:R-:W-:Y:S03]  /*4a10*/  IMAD.HI.U32 R14, R9.reuse, R4, RZ ;  /* 0x00000004090e7227 */ /* 0x040fe600078e00ff */
[----:B------:R-:W-:Y:S01]  /*4a20*/  ISETP.GE.AND P0, PT, R9, R10, PT ;  /* 0x0000000a0900720c */ /* 0x000fe20003f06270 */
[C---:B------:R-:W-:Y:S01]  /*4a30*/  IMAD R12, R40.reuse, R11, RZ ;  /* 0x0000000b280c7224 */ /* 0x040fe200078e02ff */
[-C--:B------:R-:W-:Y:S04]  /*4a40*/  SHF.R.U32.HI R14, RZ, R5.reuse, R14 ;  /* 0x00000005ff0e7219 */ /* 0x080fe8000001160e */
[----:B------:R-:W-:Y:S02]  /*4a50*/  ISETP.GE.OR P0, PT, R3, R12, P0 ;  /* 0x0000000c0300720c */ /* 0x000fe40000706670 */
[----:B------:R-:W-:Y:S05]  /*4a60*/  SEL R15, R9, R14, !P2 ;  /* 0x0000000e090f7207 */ /* 0x000fea0005000000 */
[----:B------:R-:W-:Y:S04]  /*4a70*/  IMAD.MOV R14, RZ, RZ, -R15 ;  /* 0x000000ffff0e7224 */ /* 0x000fe800078e0a0f */
[----:B------:R-:W-:Y:S02]  /*4a80*/  IMAD R14, R40, R14, R9 ;  /* 0x0000000e280e7224 */ /* 0x000fe400078e0209 */
[C---:B------:R-:W-:Y:S05]  /*4a90*/  @!P0 IMAD.HI.U32 R10, R3.reuse, R4, RZ ;  /* 0x00000004030a8227 */ /* 0x040fea00078e00ff */
[----:B------:R-:W-:Y:S04]  /*4aa0*/  @!P0 SHF.R.U32.HI R10, RZ, R5, R10 ;  /* 0x00000005ff0a8219 */ /* 0x000fe8000001160a */
[----:B------:R-:W-:Y:S01]  /*4ab0*/  @!P0 SEL R0, R3, R10, !P2 ;  /* 0x0000000a03008207 */ /* 0x000fe20005000000 */
[----:B------:R-:W-:Y:S03]  /*4ac0*/  IMAD.MOV R10, RZ, RZ, -R3 ;  /* 0x000000ffff0a7224 */ /* 0x000fe600078e0a03 */
[----:B------:R-:W-:Y:S01]  /*4ad0*/  @!P0 IADD3 R15, PT, PT, R15, -R0, RZ ;  /* 0x800000000f0f8210 */ /* 0x000fe20007ffe0ff */
[----:B------:R-:W-:Y:S01]  /*4ae0*/  @!P0 IMAD R0, R11, R14, R0 ;  /* 0x0000000e0b008224 */ /* 0x000fe200078e0200 */
[----:B------:R-:W-:Y:S01]  /*4af0*/  IADD3 R11, PT, PT, -R9, RZ, RZ ;  /* 0x000000ff090b7210 */ /* 0x000fe20007ffe1ff */
[----:B------:R-:W-:Y:S02]  /*4b00*/  IMAD R13, R2, R10, R13 ;  /* 0x0000000a020d7224 */ /* 0x000fe400078e020d */
[----:B------:R-:W-:Y:S02]  /*4b10*/  @!P0 IMAD R9, R15, R40, R3 ;  /* 0x000000280f098224 */ /* 0x000fe400078e0203 */
[----:B------:R-:W-:Y:S02]  /*4b20*/  @!P0 IMAD.MOV.U32 R3, RZ, RZ, R0 ;  /* 0x000000ffff038224 */ /* 0x000fe400078e0000 */
[----:B------:R-:W-:Y:S02]  /*4b30*/  IMAD R8, R6, R11, R8 ;  /* 0x0000000b06087224 */ /* 0x000fe400078e0208 */
[----:B------:R-:W-:Y:S02]  /*4b40*/  IMAD R13, R3, R2, R13 ;  /* 0x00000002030d7224 */ /* 0x000fe400078e020d */
[----:B------:R-:W-:Y:S02]  /*4b50*/  IMAD R8, R9, R6, R8 ;  /* 0x0000000609087224 */ /* 0x000fe400078e0208 */
.L_x_70:
[----:B------:R-:W-:Y:S05]  /*4b60*/  BRA.U UP1, `(.L_x_71) ;  /* 0x0000000101107547 */ /* 0x000fea000b800000 */
[----:B------:R-:W-:Y:S04]  /*4b70*/  MOV R0, UR6 ;  /* 0x0000000600007c02 */ /* 0x000fe80008000f00 */
[----:B------:R-:W-:Y:S04]  /*4b80*/  SHF.L.U32 R3, R0, 0x1f, RZ ;  /* 0x0000001f00037819 */ /* 0x000fe800000006ff */
[----:B------:R-:W2:Y:S02]  /*4b90*/  SYNCS.PHASECHK.TRANS64.TRYWAIT P0, [UR7+0x78], R3 ;  /* 0x00007803ff0075a7 */ /* 0x000ea40008001107 */
[----:B--2---:R-:W-:Y:S05]  /*4ba0*/  @!P0 BRA `(.L_x_72) ;  /* 0x0000007c00008947 */ /* 0x004fea0003800000 */
.L_x_71:
[----:B------:R-:W-:Y:S01]  /*4bb0*/  R2UR UR43, R21 ;  /* 0x00000000152b72ca */ /* 0x000fe200000e0000 */
[----:B------:R-:W-:Y:S01]  /*4bc0*/  IMAD.MOV.U32 R12, RZ, RZ, 0x1 ;  /* 0x00000001ff0c7424 */ /* 0x000fe200078e00ff */
[----:B------:R-:W-:Y:S02]  /*4bd0*/  R2UR UR42, R20 ;  /* 0x00000000142a72ca */ /* 0x000fe400000e0000 */
[----:B------:R-:W-:Y:S02]  /*4be0*/  ISETP.NE.U32.AND P2, PT, RZ, UR4, PT ;  /* 0x00000004ff007c0c */ /* 0x000fe4000bf45070 */
[----:B------:R-:W-:Y:S02]  /*4bf0*/  SHF.L.U32 R12, R12, 0x1f, RZ ;  /* 0x0000001f0c0c7819 */ /* 0x000fe400000006ff */
[----:B------:R-:W-:Y:S05]  /*4c00*/  ISETP.NE.AND.EX P2, PT, RZ, UR5, PT, P2 ;  /* 0x00000005ff007c0c */ /* 0x000fea000bf45320 */
[----:B------:R-:W-:Y:S02]  /*4c10*/  USHF.L.U32 UR43, UR43, 0x7, URZ ;  /* 0x000000072b2b7899 */ /* 0x000fe400080006ff */
[----:B------:R-:W-:Y:S01]  /*4c20*/  USHF.L.U32 UR42, UR42, 0x8, URZ ;  /* 0x000000082a2a7899 */ /* 0x000fe200080006ff */
[----:B------:R-:W-:Y:S11]  /*4c30*/  BRA.U !UP3, `(.L_x_73) ;  /* 0x000000010b387547 */ /* 0x000ff6000b800000 */
[----:B------:R-:W-:Y:S01]  /*4c40*/  UPLOP3.LUT UP0, UPT, UPT, UPT, UP2, 0x80, 0x8 ;  /* 0x000000000008789c */ /* 0x000fe20003f0f020 */
[----:B------:R-:W-:Y:S01]  /*4c50*/  R2UR UR8, R115 ;  /* 0x00000000730872ca */ /* 0x000fe200000e0000 */
[----:B------:R-:W-:Y:S02]  /*4c60*/  HFMA2 R51, -RZ, RZ, 0, 5.9604644775390625e-08 ;  /* 0x00000001ff337431 */ /* 0x000fe400000001ff */
[----:B--2---:R-:W-:Y:S02]  /*4c70*/  IMAD.MOV.U32 R0, RZ, RZ, 0x1 ;  /* 0x00000001ff007424 */ /* 0x004fe400078e00ff */
[----:B------:R-:W-:Y:S05]  /*4c80*/  PLOP3.LUT P0, PT, PT, PT, UP0, 0x80, 0x8 ;  /* 0x000000000008781c */ /* 0x000fea0003f0f008 */
[----:B------:R-:W2:Y:S03]  /*4c90*/  @UP0 LDCU.64 UR10, c[0x0][0x888] ;  /* 0x00011100ff0a07ac */ /* 0x000ea60008000a00 */
[----:B------:R-:W-:Y:S05]  /*4ca0*/  @UP0 UIMAD UR8, UR8, UR4, URZ ;  /* 0x00000004080802a4 */ /* 0x000fea000f8e02ff */
[----:B------:R-:W-:Y:S01]  /*4cb0*/  @!P0 PRMT R51, R0, 0x7610, R51 ;  /* 0x0000761000338816 */ /* 0x000fe20000000033 */
[----:B--2---:R-:W-:Y:S05]  /*4cc0*/  @UP0 UIMAD.WIDE UR10, UR8, 0x4, UR10 ;  /* 0x00000004080a08a5 */ /* 0x004fea000f8e020a */
[----:B------:R-:W2:Y:S01]  /*4cd0*/  @!UP0 LDCU UR8, c[0x0][0x880] ;  /* 0x00011000ff0887ac */ /* 0x000ea20008000800 */
[----:B------:R-:W-:Y:S02]  /*4ce0*/  IMAD.U32 R10, RZ, RZ, UR10 ;  /* 0x0000000aff0a7e24 */ /* 0x000fe4000f8e00ff */
[----:B------:R-:W-:Y:S05]  /*4cf0*/  IMAD.U32 R11, RZ, RZ, UR11 ;  /* 0x0000000bff0b7e24 */ /* 0x000fea000f8e00ff */
[----:B-----5:R3:W5:Y:S02]  /*4d00*/  @P0 LDG.E R50, desc[UR46][R10.64] ;  /* 0x0000002e0a320981 */ /* 0x020764000c1e1900 */
[----:B--23--:R-:W-:Y:S07]  /*4d10*/  @!P0 MOV R50, UR8 ;  /* 0x0000000800328c02 */ /* 0x00cfee0008000f00 */
.L_x_73:
[----:B-----5:R-:W-:Y:S01]  /*4d20*/  @!P2 FSETP.EQ.AND P0, PT, R50, RZ, PT ;  /* 0x000000ff3200a20b */ /* 0x020fe20003f02000 */
[----:B------:R-:W-:Y:S01]  /*4d30*/  @!UPT UIADD3 URZ, UPT, UPT, URZ, URZ, URZ ;  /* 0x000000fffffff290 */ /* 0x000fe2000fffe0ff */
[----:B------:R-:W-:Y:S11]  /*4d40*/  @!P2 BRA `(.L_x_74) ;  /* 0x000000000014a947 */ /* 0x000ff60003800000 */
[----:B------:R-:W-:Y:S02]  /*4d50*/  LOP3.LUT P2, RZ, R51, 0xff, RZ, 0xc0, !PT ;  /* 0x000000ff33ff7812 */ /* 0x000fe4000784c0ff */
[----:B------:R-:W-:Y:S04]  /*4d60*/  PLOP3.LUT P0, PT, PT, PT, UP0, 0x80, 0x8 ;  /* 0x000000000008781c */ /* 0x000fe80003f0f008 */
[----:B------:R-:W-:Y:S07]  /*4d70*/  PLOP3.LUT P0, PT, P0, PT, PT, 0x8, 0x80 ;  /* 0x000000000080781c */ /* 0x000fee000070e170 */
[----:B------:R-:W-:Y:S11]  /*4d80*/  @P2 FSETP.EQ.AND P0, PT, R50, RZ, PT ;  /* 0x000000ff3200220b */ /* 0x000ff60003f02000 */
[----:B------:R-:W-:Y:S02]  /*4d90*/  @!UPT UIADD3 URZ, UPT, UPT, URZ, URZ, URZ ;  /* 0x000000fffffff290 */ /* 0x000fe4000fffe0ff */
.L_x_74:
[----:B------:R-:W3:Y:S01]  /*4da0*/  SYNCS.PHASECHK.TRANS64.TRYWAIT P2, [UR7+0x50], R12 ;  /* 0x0000500cff0075a7 */ /* 0x000ee20008041107 */
[----:B------:R-:W-:Y:S04]  /*4db0*/  ELECT P4, URZ, PT ;  /* 0x0000000000ff782f */ /* 0x000fe80003880000 */
[----:B------:R-:W-:Y:S11]  /*4dc0*/  PLOP3.LUT P4, PT, P0, P4, PT, 0xf2, 0x2f ;  /* 0x00000000002f781c */ /* 0x000ff60000789e72 */
[----:B------:R-:W-:Y:S02]  /*4dd0*/  @!UPT UIADD3 URZ, UPT, UPT, URZ, URZ, URZ ;  /* 0x000000fffffff290 */ /* 0x000fe4000fffe0ff */
[----:B-1----:R-:W-:Y:S05]  /*4de0*/  @!P4 IADD3 R9, P0, PT, R32, 0x580, RZ ;  /* 0x000005802009c810 */ /* 0x002fea0007f1e0ff */
[----:B--2---:R-:W-:Y:S01]  /*4df0*/  @!P4 IMAD.X R0, RZ, RZ, R33, P0 ;  /* 0x000000ffff00c224 */ /* 0x004fe200000e0621 */
[----:B---3--:R-:W-:Y:S07]  /*4e00*/  @!P2 BRA `(.L_x_75) ;  /* 0x000000780080a947 */ /* 0x008fee0003800000 */
.L_x_192:
[----:B------:R-:W-:Y:S01]  /*4e10*/  @!P4 R2UR UR9, R9 ;  /* 0x000000000909c2ca */ /* 0x000fe200000e0000 */
[----:B------:R-:W-:Y:S01]  /*4e20*/  VOTEU.ALL UP1, P4 ;  /* 0x0000000000ff7886 */ /* 0x000fe20002020000 */
[----:B------:R-:W-:Y:S01]  /*4e30*/  @!P4 R2UR UR8, R0 ;  /* 0x000000000008c2ca */ /* 0x000fe200000e0000 */
[----:B------:R-:W-:Y:S01]  /*4e40*/  @!P4 IMAD.MOV.U32 R0, RZ, RZ, 0x4000 ;  /* 0x00004000ff00c424 */ /* 0x000fe200078e00ff */
[----:B------:R-:W-:Y:S01]  /*4e50*/  R2UR UR44, R115 ;  /* 0x00000000732c72ca */ /* 0x000fe200000e0000 */
[----:B------:R-:W-:Y:S01]  /*4e60*/  UPRMT UR21, UR37, 0x654, UR41 ;  /* 0x0000065425157896 */ /* 0x000fe20008000029 */
[----:B------:R-:W-:Y:S01]  /*4e70*/  @!P4 IADD3 R9, P0, PT, R32, 0x580, RZ ;  /* 0x000005802009c810 */ /* 0x000fe20007f1e0ff */
[----:B------:R-:W-:Y:S01]  /*4e80*/  @!UP1 UIADD3 UR40, UPT, UPT, UR7, 0x400, URZ ;  /* 0x0000040007289890 */ /* 0x000fe2000fffe0ff */
[----:B------:R-:W-:Y:S05]  /*4e90*/  VOTEU.ALL UP1, P4 ;  /* 0x0000000000ff7886 */ /* 0x000fea0002020000 */
[----:B------:R-:W-:Y:S01]  /*4ea0*/  IMAD.U32 R10, RZ, RZ, UR9 ;  /* 0x00000009ff0a7e24 */ /* 0x000fe2000f8e00ff */
[----:B------:R-:W-:Y:S01]  /*4eb0*/  UMOV UR9, 0x10000000 ;  /* 0x1000000000097882 */ /* 0x000fe20000000000 */
[----:B------:R-:W-:Y:S01]  /*4ec0*/  IMAD.U32 R11, RZ, RZ, UR8 ;  /* 0x00000008ff0b7e24 */ /* 0x000fe2000f8e00ff */
[----:B------:R-:W-:Y:S02]  /*4ed0*/  UMOV UR8, 0x0 ;  /* 0x0000000000087882 */ /* 0x000fe40000000000 */
[----:B------:R-:W-:Y:S02]  /*4ee0*/  @!P4 R2UR UR10, R10 ;  /* 0x000000000a0ac2ca */ /* 0x000fe400000e0000 */
[----:B------:R-:W-:Y:S11]  /*4ef0*/  @!P4 R2UR UR11, R11 ;  /* 0x000000000b0bc2ca */ /* 0x000ff600000e0000 */
[----:B------:R-:W-:Y:S02]  /*4f00*/  @!UPT UIADD3 URZ, UPT, UPT, URZ, URZ, URZ ;  /* 0x000000fffffff290 */ /* 0x000fe4000fffe0ff */
[----:B------:R2:W-:Y:S01]  /*4f10*/  @!UP1 UTMALDG.3D [UR40], [UR10], desc[UR8] ;  /* 0x000008280a0095b4 */ /* 0x0005e20008011000 */
[----:B------:R3:W-:Y:S01]  /*4f20*/  @!P4 SYNCS.ARRIVE.TRANS64.RED.A0TR RZ, [UR7+0x30], R0 ;  /* 0x00003000ffffc9a7 */ /* 0x0007e20008300407 */
[----:B------:R-:W-:Y:S01]  /*4f30*/  SYNCS.ARRIVE.TRANS64.RED.A1T0 RZ, [UR21], RZ ;  /* 0x000000ffffff79a7 */ /* 0x000fe20008100415 */
[----:B---3--:R-:W-:Y:S01]  /*4f40*/  @!P4 IMAD.X R0, RZ, RZ, R33, P0 ;  /* 0x000000ffff00c224 */ /* 0x008fe200000e0621 */
[----:B------:R-:W3:Y:S02]  /*4f50*/  SYNCS.PHASECHK.TRANS64.TRYWAIT P2, [UR7+0x58], R12 ;  /* 0x0000580cff0075a7 */ /* 0x000ee40008041107 */
[----:B--23--:R-:W-:Y:S05]  /*4f60*/  @!P2 BRA `(.L_x_76) ;  /* 0x000000780040a947 */ /* 0x00cfea0003800000 */
.L_x_194:
[----:B------:R-:W-:Y:S01]  /*4f70*/  @!P4 R2UR UR9, R9 ;  /* 0x000000000909c2ca */ /* 0x000fe200000e0000 */
[----:B------:R-:W-:Y:S01]  /*4f80*/  VOTEU.ALL UP1, P4 ;  /* 0x0000000000ff7886 */ /* 0x000fe20002020000 */
[----:B------:R-:W-:Y:S01]  /*4f90*/  @!P4 R2UR UR8, R0 ;  /* 0x000000000008c2ca */ /* 0x000fe200000e0000 */
[----:B------:R-:W-:Y:S01]  /*4fa0*/  @!P4 IMAD.MOV.U32 R0, RZ, RZ, 0x4000 ;  /* 0x00004000ff00c424 */ /* 0x000fe200078e00ff */
[----:B------:R-:W-:Y:S01]  /*4fb0*/  R2UR UR36, R115 ;  /* 0x00000000732472ca */ /* 0x000fe200000e0000 */
[----:B------:R-:W-:Y:S01]  /*4fc0*/  UMOV UR35, UR43 ;  /* 0x0000002b00237c82 */ /* 0x000fe20008000000 */
[----:B------:R-:W-:Y:S01]  /*4fd0*/  @!UP1 UIADD3 UR34, UPT, UPT, UR42, 0x20, URZ ;  /* 0x000000202a229890 */ /* 0x000fe2000fffe0ff */
[----:B------:R-:W-:Y:S01]  /*4fe0*/  @!P4 IADD3 R9, P0, PT, R32, 0x580, RZ ;  /* 0x000005802009c810 */ /* 0x000fe20007f1e0ff */
[----:B------:R-:W-:Y:S01]  /*4ff0*/  @!UP1 UIADD3 UR32, UPT, UPT, UR7, 0x4400, URZ ;  /* 0x0000440007209890 */ /* 0x000fe2000fffe0ff */
[----:B------:R-:W-:Y:S01]  /*5000*/  VOTEU.ALL UP1, P4 ;  /* 0x0000000000ff7886 */ /* 0x000fe20002020000 */
[----:B------:R-:W-:Y:S03]  /*5010*/  UPRMT UR15, UR37, 0x654, UR33 ;  /* 0x00000654250f7896 */ /* 0x000fe60008000021 */
        /* <DEDUP_REMOVED lines=13> */
.L_x_196:
        /* <DEDUP_REMOVED lines=24> */
.L_x_198:
[----:B------:R-:W-:Y:S01]  /*5270*/  @!P4 R2UR UR9, R9 ;  /* 0x000000000909c2ca */ /* 0x000fe200000e0000 */
[----:B------:R-:W-:Y:S01]  /*5280*/  VOTEU.ALL UP1, P4 ;  /* 0x0000000000ff7886 */ /* 0x000fe20002020000 */
[----:B------:R-:W-:Y:S01]  /*5290*/  @!P4 R2UR UR8, R0 ;  /* 0x000000000008c2ca */ /* 0x000fe200000e0000 */
[----:B------:R-:W-:Y:S01]  /*52a0*/  @!P4 IMAD.MOV.U32 R0, RZ, RZ, 0x4000 ;  /* 0x00004000ff00c424 */ /* 0x000fe200078e00ff */
[----:B------:R-:W-:Y:S01]  /*52b0*/  R2UR UR20, R115 ;  /* 0x00000000731472ca */ /* 0x000fe200000e0000 */
[----:B------:R-:W-:Y:S01]  /*52c0*/  UMOV UR19, UR43 ;  /* 0x0000002b00137c82 */ /* 0x000fe20008000000 */
[----:B------:R-:W-:Y:S01]  /*52d0*/  @!UP1 UIADD3 UR18, UPT, UPT, UR42, 0x60, URZ ;  /* 0x000000602a129890 */ /* 0x000fe2000fffe0ff */
[----:B------:R-:W-:Y:S01]  /*52e0*/  SHF.L.U32 R20, RZ, 0x1f, RZ ;  /* 0x0000001fff147819 */ /* 0x000fe200000006ff */
[----:B------:R-:W-:Y:S01]  /*52f0*/  @!UP1 UIADD3 UR16, UPT, UPT, UR7, 0xc400, URZ ;  /* 0x0000c40007109890 */ /* 0x000fe2000fffe0ff */
[----:B------:R-:W-:Y:S01]  /*5300*/  @!P4 IADD3 R9, P0, PT, R32, 0x580, RZ ;  /* 0x000005802009c810 */ /* 0x000fe20007f1e0ff */
[----:B------:R-:W-:Y:S01]  /*5310*/  VOTEU.ALL UP1, P4 ;  /* 0x0000000000ff7886 */ /* 0x000fe20002020000 */
[----:B------:R-:W-:Y:S02]  /*5320*/  UPRMT UR13, UR37, 0x654, UR17 ;  /* 0x00000654250d7896 */ /* 0x000fe40008000011 */
        /* <DEDUP_REMOVED lines=13> */
.L_x_200:
[----:B------:R-:W-:Y:S01]  /*5400*/  @!P4 R2UR UR9, R9 ;  /* 0x000000000909c2ca */ /* 0x000fe200000e0000 */
[----:B------:R-:W-:Y:S01]  /*5410*/  VOTEU.ALL UP1, P4 ;  /* 0x0000000000ff7886 */ /* 0x000fe20002020000 */
[----:B------:R-:W-:Y:S01]  /*5420*/  @!P4 R2UR UR8, R0 ;  /* 0x000000000008c2ca */ /* 0x000fe200000e0000 */
[----:B------:R-:W-:Y:S01]  /*5430*/  @!P4 IMAD.MOV.U32 R0, RZ, RZ, 0x4000 ;  /* 0x00004000ff00c424 */ /* 0x000fe200078e00ff */
[----:B------:R-:W-:Y:S01]  /*5440*/  R2UR UR12, R115 ;  /* 0x00000000730c72ca */ /* 0x000fe200000e0000 */
[----:B------:R-:W-:Y:S01]  /*5450*/  UMOV UR18, 0x0 ;  /* 0x0000000000127882 */ /* 0x000fe20000000000 */
[----:B------:R-:W-:Y:S01]  /*5460*/  @!UP1 UIADD3 UR10, UPT, UPT, UR42, 0x80, URZ ;  /* 0x000000802a0a9890 */ /* 0x000fe2000fffe0ff */
[----:B------:R-:W-:Y:S01]  /*5470*/  @!P4 IADD3 R9, P0, PT, R32, 0x580, RZ ;  /* 0x000005802009c810 */ /* 0x000fe20007f1e0ff */
[----:B------:R-:W-:Y:S01]  /*5480*/  UMOV UR19, 0x10000000 ;  /* 0x1000000000137882 */ /* 0x000fe20000000000 */
[----:B------:R-:W-:Y:S04]  /*5490*/  UMOV UR11, UR43 ;  /* 0x0000002b000b7c82 */ /* 0x000fe80008000000 */
[----:B------:R-:W-:Y:S01]  /*54a0*/  IMAD.U32 R10, RZ, RZ, UR9 ;  /* 0x00000009ff0a7e24 */ /* 0x000fe2000f8e00ff */
[----:B------:R-:W-:Y:S01]  /*54b0*/  UMOV UR9, UR41 ;  /* 0x0000002900097c82 */ /* 0x000fe20008000000 */
[----:B------:R-:W-:Y:S01]  /*54c0*/  IMAD.U32 R11, RZ, RZ, UR8 ;  /* 0x00000008ff0b7e24 */ /* 0x000fe2000f8e00ff */
[----:B------:R-:W-:Y:S02]  /*54d0*/  @!UP1 UIADD3 UR8, UPT, UPT, UR7, 0x400, URZ ;  /* 0x0000040007089890 */ /* 0x000fe4000fffe0ff */
[----:B------:R-:W-:Y:S01]  /*54e0*/  @!P4 R2UR UR22, R10 ;  /* 0x000000000a16c2ca */ /* 0x000fe200000e0000 */
[----:B------:R-:W-:Y:S01]  /*54f0*/  VOTEU.ALL UP1, P4 ;  /* 0x0000000000ff7886 */ /* 0x000fe20002020000 */
        /* <DEDUP_REMOVED lines=8> */
.L_x_202:
        /* <DEDUP_REMOVED lines=9> */
[----:B------:R-:W-:Y:S03]  /*5610*/  UMOV UR11, UR43 ;  /* 0x0000002b000b7c82 */ /* 0x000fe60008000000 */
[----:B------:R-:W-:Y:S02]  /*5620*/  @!P4 IMAD.X R21, RZ, RZ, R33, P0 ;  /* 0x000000ffff15c224 */ /* 0x000fe400000e0621 */
        /* <DEDUP_REMOVED lines=11> */
[----:B------:R-:W3:Y:S02]  /*56e0*/  SYNCS.PHASECHK.TRANS64.TRYWAIT P2, [UR7+0x60], R20 ;  /* 0x00006014ff0075a7 */ /* 0x000ee40008041107 */
[----:B--23--:R-:W-:Y:S05]  /*56f0*/  @!P2 BRA `(.L_x_81) ;  /* 0x0000007000d4a947 */ /* 0x00cfea0003800000 */
.L_x_204:
[----:B------:R-:W2:Y:S01]  /*5700*/  LDC.64 R14, c[0x0][0xb10] ;  /* 0x0002c400ff0e7b82 */ /* 0x000ea20000000a00 */
[----:B------:R-:W-:Y:S01]  /*5710*/  @!P4 R2UR UR9, R31 ;  /* 0x000000001f09c2ca */ /* 0x000fe200000e0000 */
[----:B------:R-:W-:Y:S01]  /*5720*/  VOTEU.ALL UP1, P4 ;  /* 0x0000000000ff7886 */ /* 0x000fe20002020000 */
[----:B------:R-:W-:Y:S01]  /*5730*/  @!P4 R2UR UR8, R21 ;  /* 0x000000001508c2ca */ /* 0x000fe200000e0000 */
[----:B------:R-:W-:Y:S01]  /*5740*/  @!P4 IMAD.MOV.U32 R21, RZ, RZ, 0x4000 ;  /* 0x00004000ff15c424 */ /* 0x000fe200078e00ff */
[----:B------:R-:W-:Y:S03]  /*5750*/  R2UR UR12, R115 ;  /* 0x00000000730c72ca */ /* 0x000fe600000e0000 */
[----:B------:R-:W3:Y:S01]  /*5760*/  LDC.64 R10, c[0x0][0xb18] ;  /* 0x0002c600ff0a7b82 */ /* 0x000ee20000000a00 */
[----:B------:R-:W-:Y:S01]  /*5770*/  @!UP1 UIADD3 UR10, UPT, UPT, UR42, 0xc0, URZ ;  /* 0x000000c02a0a9890 */ /* 0x000fe2000fffe0ff */
[----:B------:R-:W-:Y:S01]  /*5780*/  @P3 SHF.R.U32.HI R28, RZ, 0x10, R25 ;  /* 0x00000010ff1c3819 */ /* 0x000fe20000011619 */
[----:B------:R-:W-:Y:S01]  /*5790*/  UMOV UR18, 0x0 ;  /* 0x0000000000127882 */ /* 0x000fe20000000000 */
[----:B------:R-:W-:Y:S01]  /*57a0*/  UMOV UR19, 0x10000000 ;  /* 0x1000000000137882 */ /* 0x000fe20000000000 */
[----:B------:R-:W-:Y:S03]  /*57b0*/  UMOV UR11, UR43 ;  /* 0x0000002b000b7c82 */ /* 0x000fe60008000000 */
[----:B------:R-:W5:Y:S01]  /*57c0*/  @!P1 LDC R0, c[0x0][0xb20] ;  /* 0x0002c800ff009b82 */ /* 0x000f620000000800 */
[----:B------:R-:W-:Y:S02]  /*57d0*/  VIADD R30, R30, 0x1 ;  /* 0x000000011e1e7836 */ /* 0x000fe40000000000 */
[----:B------:R-:W-:Y:S05]  /*57e0*/  IMAD.U32 R34, RZ, RZ, UR9 ;  /* 0x00000009ff227e24 */ /* 0x000fea000f8e00ff */
[----:B-1----:R-:W1:Y:S01]  /*57f0*/  @!P1 LDC R3, c[0x0][0xb0c] ;  /* 0x0002c300ff039b82 */ /* 0x002e620000000800 */
[----:B------:R-:W-:Y:S01]  /*5800*/  IMAD.U32 R35, RZ, RZ, UR8 ;  /* 0x00000008ff237e24 */ /* 0x000fe2000f8e00ff */
[----:B------:R-:W-:Y:S01]  /*5810*/  @!UP1 UIADD3 UR8, UPT, UPT, UR7, 0x8400, URZ ;  /* 0x0000840007089890 */ /* 0x000fe2000fffe0ff */
[----:B------:R-:W-:Y:S01]  /*5820*/  @!P4 R2UR UR20, R34 ;  /* 0x000000002214c2ca */ /* 0x000fe200000e0000 */
[----:B------:R-:W-:Y:S02]  /*5830*/  VOTEU.ALL UP1, P4 ;  /* 0x0000000000ff7886 */ /* 0x000fe40002020000 */
[----:B------:R-:W-:Y:S01]  /*5840*/  @!P4 R2UR UR21, R35 ;  /* 0x000000002315c2ca */ /* 0x000fe200000e0000 */
[----:B------:R-:W-:Y:S11]  /*5850*/  UMOV UR9, UR25 ;  /* 0x0000001900097c82 */ /* 0x000ff60008000000 */
[----:B------:R-:W-:Y:S01]  /*5860*/  @!UPT UIADD3 URZ, UPT, UPT, URZ, URZ, URZ ;  /* 0x000000fffffff290 */ /* 0x000fe2000fffe0ff */
[----:B------:R1:W-:Y:S01]  /*5870*/  @!UP1 UTMALDG.3D [UR8], [UR20], desc[UR18] ;  /* 0x00001208140095b4 */ /* 0x0003e20008011000 */
[----:B------:R1:W-:Y:S02]  /*5880*/  @!P4 SYNCS.ARRIVE.TRANS64.RED.A0TR RZ, [UR7+0x40], R21 ;  /* 0x00004015ffffc9a7 */ /* 0x0003e40008300407 */
[----:B-1----:R-:W-:Y:S01]  /*5890*/  @!P1 ISETP.NE.AND P2, PT, R3, 0x1, PT ;  /* 0x000000010300980c */ /* 0x002fe20003f45270 */
[C---:B--2---:R-:W-:Y:S01]  /*58a0*/  @!P1 IMAD.HI.U32 R14, R13.reuse, R14, RZ ;  /* 0x0000000e0d0e9227 */ /* 0x044fe200078e00ff */
[----:B---3--:R-:W-:Y:S03]  /*58b0*/  @!P1 ISETP.NE.AND P0, PT, R10, 0x1, PT ;  /* 0x000000010a00980c */ /* 0x008fe60003f05270 */
[C---:B------:R-:W-:Y:S01]  /*58c0*/  @!P1 IMAD.HI.U32 R11, R8.reuse, R11, RZ ;  /* 0x0000000b080b9227 */ /* 0x040fe200078e00ff */
[----:B------:R-:W-:Y:S04]  /*58d0*/  @!P1 SHF.R.U32.HI R14, RZ, R15, R14 ;  /* 0x0000000fff0e9219 */ /* 0x000fe8000001160e */
[----:B-----5:R-:W-:Y:S01]  /*58e0*/  @!P1 SHF.R.U32.HI R9, RZ, R0, R11 ;  /* 0x00000000ff099219 */ /* 0x020fe2000001160b */
[----:B------:R-:W-:Y:S01]  /*58f0*/  SYNCS.ARRIVE.TRANS64.RED.A1T0 RZ, [UR14], RZ ;  /* 0x000000ffffff79a7 */ /* 0x000fe2000810040e */
[----:B------:R-:W-:Y:S02]  /*5900*/  @!P1 SEL R14, R13, R14, !P2 ;  /* 0x0000000e0d0e9207 */ /* 0x000fe40005000000 */
[----:B------:R-:W-:Y:S01]  /*5910*/  @!P1 SEL R9, R8, R9, !P0 ;  /* 0x0000000908099207 */ /* 0x000fe20004000000 */
[----:B------:R-:W1:Y:S04]  /*5920*/  SYNCS.PHASECHK.TRANS64.TRYWAIT P5, [UR7+0x68], R20 ;  /* 0x00006814ff0075a7 */ /* 0x000e6800080a1107 */
[----:B------:R-:W-:Y:S02]  /*5930*/  @!P1 IMAD.IADD R0, R9, 0x1, -R14 ;  /* 0x0000000109009824 */ /* 0x000fe400078e0a0e */
[----:B------:R-:W-:Y:S02]  /*5940*/  @!P1 IMAD.IADD R9, R14, 0x1, -R9 ;  /* 0x000000010e099824 */ /* 0x000fe400078e0a09 */
[----:B------:R-:W-:Y:S02]  /*5950*/  @!P1 IMAD R13, R0, R3, R13 ;  /* 0x00000003000d9224 */ /* 0x000fe400078e020d */
[----:B------:R-:W-:Y:S01]  /*5960*/  @!P1 IMAD R8, R9, R10, R8 ;  /* 0x0000000a09089224 */ /* 0x000fe200078e0208 */
[----:B-1----:R-:W-:Y:S06]  /*5970*/  @!P5 BRA `(.L_x_82) ;  /* 0x00000070004cd947 */ /* 0x002fec0003800000 */
.L_x_206:
[----:B-1----:R-:W-:Y:S01]  /*5980*/  @!P4 IADD3 R3, P0, PT, R32, 0x580, RZ ;  /* 0x000005802003c810 */ /* 0x002fe20007f1e0ff */
[----:B------:R-:W-:Y:S01]  /*5990*/  VOTEU.ALL UP1, P4 ;  /* 0x0000000000ff7886 */ /* 0x000fe20002020000 */
[----:B------:R-:W-:Y:S01]  /*59a0*/  R2UR UR12, R115 ;  /* 0x00000000730c72ca */ /* 0x000fe200000e0000 */
[----:B------:R-:W-:Y:S01]  /*59b0*/  UMOV UR18, 0x0 ;  /* 0x0000000000127882 */ /* 0x000fe20000000000 */
[----:B------:R-:W-:Y:S01]  /*59c0*/  @!P4 R2UR UR9, R3 ;  /* 0x000000000309c2ca */ /* 0x000fe200000e0000 */
[----:B------:R-:W-:Y:S01]  /*59d0*/  @!P4 IMAD.X R0, RZ, RZ, R33, P0 ;  /* 0x000000ffff00c224 */ /* 0x000fe200000e0621 */
[----:B------:R-:W-:Y:S01]  /*59e0*/  @!UP1 UIADD3 UR10, UPT, UPT, UR42, 0xe0, URZ ;  /* 0x000000e02a0a9890 */ /* 0x000fe2000fffe0ff */
[----:B------:R-:W-:Y:S01]  /*59f0*/  ISETP.NE.AND P0, PT, R30, 0x2, PT ;  /* 0x000000021e00780c */ /* 0x000fe20003f05270 */
[----:B------:R-:W-:Y:S01]  /*5a00*/  UMOV UR19, 0x10000000 ;  /* 0x1000000000137882 */ /* 0x000fe20000000000 */
[----:B------:R-:W-:Y:S01]  /*5a10*/  UMOV UR11, UR43 ;  /* 0x0000002b000b7c82 */ /* 0x000fe20008000000 */
[----:B------:R-:W-:Y:S01]  /*5a20*/  @!P4 R2UR UR8, R0 ;  /* 0x000000000008c2ca */ /* 0x000fe200000e0000 */
[----:B------:R-:W-:Y:S01]  /*5a30*/  IMAD.IADD R20, R8, 0x1, R49 ;  /* 0x0000000108147824 */ /* 0x000fe200078e0231 */
[----:B------:R-:W-:Y:S01]  /*5a40*/  SEL R0, RZ, 0x1, P0 ;  /* 0x00000001ff007807 */ /* 0x000fe20000000000 */
[----:B------:R-:W-:Y:S01]  /*5a50*/  IMAD.IADD R21, R13, 0x1, R114 ;  /* 0x000000010d157824 */ /* 0x000fe200078e0272 */
[----:B------:R-:W-:Y:S02]  /*5a60*/  SEL R30, R30, RZ, P0 ;  /* 0x000000ff1e1e7207 */ /* 0x000fe40000000000 */
[----:B------:R-:W-:Y:S01]  /*5a70*/  LOP3.LUT R29, R29, R0, RZ, 0x3c, !PT ;  /* 0x000000001d1d7212 */ /* 0x000fe200078e3cff */
[----:B------:R-:W-:Y:S01]  /*5a80*/  IMAD.U32 R10, RZ, RZ, UR9 ;  /* 0x00000009ff0a7e24 */ /* 0x000fe2000f8e00ff */
[----:B------:R-:W-:Y:S04]  /*5a90*/  UMOV UR9, UR17 ;  /* 0x0000001100097c82 */ /* 0x000fe80008000000 */
[----:B------:R-:W-:Y:S01]  /*5aa0*/  @!P4 R2UR UR14, R10 ;  /* 0x000000000a0ec2ca */ /* 0x000fe200000e0000 */
[----:B------:R-:W-:Y:S01]  /*5ab0*/  IMAD.U32 R11, RZ, RZ, UR8 ;  /* 0x00000008ff0b7e24 */ /* 0x000fe2000f8e00ff */
[----:B------:R-:W-:Y:S01]  /*5ac0*/  @!UP1 UIADD3 UR8, UPT, UPT, UR7, 0xc400, URZ ;  /* 0x0000c40007089890 */ /* 0x000fe2000fffe0ff */
[----:B------:R-:W-:Y:S03]  /*5ad0*/  VOTEU.ALL UP1, P4 ;  /* 0x0000000000ff7886 */ /* 0x000fe60002020000 */
[----:B------:R-:W-:Y:S11]  /*5ae0*/  @!P4 R2UR UR15, R11 ;  /* 0x000000000b0fc2ca */ /* 0x000ff600000e0000 */
[----:B------:R-:W-:Y:S02]  /*5af0*/  @!UPT UIADD3 URZ, UPT, UPT, URZ, URZ, URZ ;  /* 0x000000fffffff290 */ /* 0x000fe4000fffe0ff */
[----:B------:R1:W-:Y:S01]  /*5b00*/  @!UP1 UTMALDG.3D [UR8], [UR14], desc[UR18] ;  /* 0x000012080e0095b4 */ /* 0x0003e20008011000 */
[----:B------:R2:W-:Y:S01]  /*5b10*/  @!P4 SYNCS.ARRIVE.TRANS64.RED.A0TR RZ, [UR7+0x48], R23 ;  /* 0x00004817ffffc9a7 */ /* 0x0005e20008300407 */
[----:B------:R-:W-:Y:S01]  /*5b20*/  UPLOP3.LUT UP1, UPT, UPT, UPT, UPT, 0x80, 0x8 ;  /* 0x000000000008789c */ /* 0x000fe20003f2f070 */
[----:B------:R-:W-:Y:S01]  /*5b30*/  SYNCS.ARRIVE.TRANS64.RED.A1T0 RZ, [UR13], RZ ;  /* 0x000000ffffff79a7 */ /* 0x000fe2000810040d */
[----:B-1----:R-:W-:Y:S11]  /*5b40*/  @P3 R2UR UR8, R28 ;  /* 0x000000001c0832ca */ /* 0x002ff600000e0000 */
[----:B------:R-:W-:Y:S02]  /*5b50*/  @!UPT UIADD3 URZ, UPT, UPT, URZ, URZ, URZ ;  /* 0x000000fffffff290 */ /* 0x000fe4000fffe0ff */
[----:B------:R-:W-:Y:S01]  /*5b60*/  IMAD.U32 R115, RZ, RZ, UR8 ;  /* 0x00000008ff737e24 */ /* 0x000fe2000f8e00ff */
[----:B------:R-:W-:Y:S06]  /*5b70*/  @P3 BRA `(.L_x_83) ;  /* 0xffffffec00003947 */ /* 0x000fec000383ffff */
[----:B------:R-:W1:Y:S02]  /*5b80*/  SYNCS.PHASECHK.TRANS64.TRYWAIT P0, [UR7+0x50], R12 ;  /* 0x0000500cff0075a7 */ /* 0x000e640008001107 */
[----:B-1----:R-:W-:Y:S05]  /*5b90*/  @!P0 BRA `(.L_x_84) ;  /* 0x0000006c00dc8947 */ /* 0x002fea0003800000 */
.L_x_208:
[----:B------:R-:W3:Y:S02]  /*5ba0*/  SYNCS.PHASECHK.TRANS64.TRYWAIT P0, [UR7+0x58], R12 ;  /* 0x0000580cff0075a7 */ /* 0x000ee40008001107 */
[----:B---3--:R-:W-:Y:S05]  /*5bb0*/  @!P0 BRA `(.L_x_85) ;  /* 0x0000006c00ec8947 */ /* 0x008fea0003800000 */
.L_x_210:
[----:B------:R-:W3:Y:S01]  /*5bc0*/  SYNCS.PHASECHK.TRANS64.TRYWAIT P0, [UR7+0x60], R12 ;  /* 0x0000600cff0075a7 */ /* 0x000ee20008001107 */
[----:B------:R-:W-:Y:S01]  /*5bd0*/  HFMA2 R0, -RZ, RZ, 0, 5.9604644775390625e-08 ;  /* 0x00000001ff007431 */ /* 0x000fe200000001ff */
[----:B---3--:R-:W-:Y:S06]  /*5be0*/  @!P0 BRA `(.L_x_86) ;  /* 0x0000006c00f88947 */ /* 0x008fec0003800000 */
.L_x_212:
[----:B------:R-:W-:Y:S02]  /*5bf0*/  MOV R2, UR7 ;  /* 0x0000000700027c02 */ /* 0x000fe40008000f00 */
[----:B-1----:R-:W-:-:S07]  /*5c00*/  SHF.L.U32 R3, R0, 0x1f, RZ ;  /* 0x0000001f00037819 */ /* 0x002fce00000006ff */
.L_x_87:
[----:B-1----:R1:W3:Y:S02]  /*5c10*/  SYNCS.PHASECHK.TRANS64.TRYWAIT P0, [R2+URZ+0x68], R3 ;  /* 0x00006803020075a7 */ /* 0x0022e400080011ff */
[----:B---3--:R-:W-:Y:S05]  /*5c20*/  @!P0 NANOSLEEP.SYNCS 0x989680 ;  /* 0x009896800000895d */ /* 0x008fea0003900000 */
[----:B------:R-:W3:Y:S02]  /*5c30*/  @!P0 SYNCS.PHASECHK.TRANS64 P0, [R2+URZ+0x68], R3 ;  /* 0x00006803020085a7 */ /* 0x000ee400080010ff */
[----:B---3--:R-:W-:Y:S05]  /*5c40*/  @P0 EXIT ;  /* 0x000000000000094d */ /* 0x008fea0003800000 */
[----:B------:R-:W-:Y:S05]  /*5c50*/  BRA `(.L_x_87) ;  /* 0xfffffffc00ec7947 */ /* 0x000fea000383ffff */
.L_x_68:
[----:B------:R-:W-:-:S06]  /*5c60*/  UISETP.GE.AND UP1, UPT, UR8, 0x4, UPT ;  /* 0x000000040800788c */ /* 0x000fcc000bf26270 */
[----:B------:R-:W-:-:S13]  /*5c70*/  PLOP3.LUT P0, PT, PT, PT, UP1, 0x80, 0x8 ;  /* 0x000000000008781c */ /* 0x000fda0003f0f018 */
[----:B------:R-:W-:Y:S05]  /*5c80*/  @!P0 EXIT ;  /* 0x000000000000894d */ /* 0x000fea0003800000 */
[----:B------:R-:W-:Y:S01]  /*5c90*/  BAR.SYNC.DEFER_BLOCKING 0x6, 0xa0 ;  /* 0x0182800000007b1d */ /* 0x000fe20000010000 */
[C---:B------:R-:W-:Y:S01]  /*5ca0*/  IMAD.SHL.U32 R2, R128.reuse, 0x20, RZ ;  /* 0x0000002080027824 */ /* 0x040fe200078e00ff */
[C---:B------:R-:W-:Y:S01]  /*5cb0*/  LOP3.LUT R120, R128.reuse, 0x1, RZ, 0xc0, !PT ;  /* 0x0000000180787812 */ /* 0x040fe200078ec0ff */
[C---:B------:R-:W-:Y:S01]  /*5cc0*/  IMAD.SHL.U32 R119, R128.reuse, 0x4, RZ ;  /* 0x0000000480777824 */ /* 0x040fe200078e00ff */
[----:B------:R-:W-:Y:S01]  /*5cd0*/  CS2R R124, SRZ ;  /* 0x00000000007c7805 */ /* 0x000fe2000001ff00 */
[----:B------:R-:W-:Y:S01]  /*5ce0*/  IMAD.U32 R47, R128, 0x10000, RZ ;  /* 0x00010000802f7824 */ /* 0x000fe200078e00ff */
[----:B------:R-:W-:Y:S02]  /*5cf0*/  UMOV UR36, 0x400 ;  /* 0x0000040000247882 */ /* 0x000fe40000000000 */
[----:B------:R-:W1:Y:S01]  /*5d00*/  LDC R117, c[0x0][0x370] ;  /* 0x0000dc00ff757b82 */ /* 0x000e620000000800 */
[----:B------:R-:W-:Y:S01]  /*5d10*/  ULEA UR36, UR37, UR36, 0x18 ;  /* 0x0000002425247291 */ /* 0x000fe2000f8ec0ff */
[----:B------:R-:W-:Y:S01]  /*5d20*/  LOP3.LUT R4, R2, 0xe0, RZ, 0xc0, !PT ;  /* 0x000000e002047812 */ /* 0x000fe200078ec0ff */
[----:B------:R-:W-:Y:S01]  /*5d30*/  IMAD.MOV.U32 R127, RZ, RZ, 0x2 ;  /* 0x00000002ff7f7424 */ /* 0x000fe200078e00ff */
[----:B------:R-:W-:Y:S01]  /*5d40*/  ISETP.NE.U32.AND P0, PT, R120, 0x1, PT ;  /* 0x000000017800780c */ /* 0x000fe20003f05070 */
[----:B------:R-:W-:Y:S01]  /*5d50*/  UIADD3 UR4, UPT, UPT, UR36, 0x400, URZ ;  /* 0x0000040024047890 */ /* 0x000fe2000fffe0ff */
[----:B------:R-:W-:Y:S01]  /*5d60*/  LOP3.LUT R119, R4, 0x1c, R119, 0xf8, !PT ;  /* 0x0000001c04777812 */ /* 0x000fe200078ef877 */
[----:B------:R-:W-:Y:S01]  /*5d70*/  IMAD.MOV.U32 R126, RZ, RZ, 0x4 ;  /* 0x00000004ff7e7424 */ /* 0x000fe200078e00ff */
[----:B------:R-:W2:Y:S01]  /*5d80*/  LDC R42, c[0x0][0xb0c] ;  /* 0x0002c300ff2a7b82 */ /* 0x000ea20000000800 */
[----:B------:R-:W-:Y:S01]  /*5d90*/  LOP3.LUT R47, R47, 0x600000, RZ, 0xc0, !PT ;  /* 0x006000002f2f7812 */ /* 0x000fe200078ec0ff */
[----:B------:R-:W-:Y:S01]  /*5da0*/  IMAD.MOV.U32 R44, RZ, RZ, RZ ;  /* 0x000000ffff2c7224 */ /* 0x000fe200078e00ff */
[C---:B------:R-:W-:Y:S01]  /*5db0*/  R2P PR, R128.reuse, 0x6 ;  /* 0x0000000680007804 */ /* 0x040fe20000000000 */
[----:B------:R-:W-:Y:S01]  /*5dc0*/  IMAD.MOV.U32 R131, RZ, RZ, RZ ;  /* 0x000000ffff837224 */ /* 0x000fe200078e00ff */
[----:B------:R-:W-:Y:S01]  /*5dd0*/  LOP3.LUT R119, R119, 0xf00, R2, 0xf8, !PT ;  /* 0x00000f0077777812 */ /* 0x000fe200078ef802 */
[----:B------:R-:W-:Y:S01]  /*5de0*/  IMAD.U32 R122, RZ, RZ, UR4 ;  /* 0x00000004ff7a7e24 */ /* 0x000fe2000f8e00ff */
[----:B------:R-:W-:Y:S01]  /*5df0*/  P2R R2, PR, RZ, 0x1 ;  /* 0x00000001ff027803 */ /* 0x000fe20000000000 */
[----:B------:R-:W4:Y:S01]  /*5e00*/  LDC R116, c[0x0][0xb20] ;  /* 0x0002c800ff747b82 */ /* 0x000f220000000800 */
[----:B------:R-:W3:Y:S01]  /*5e10*/  LDS R0, [UR36+0x110] ;  /* 0x00011024ff007984 */ /* 0x000ee20008000800 */
[----:B------:R-:W-:Y:S01]  /*5e20*/  LOP3.LUT R128, R128, 0x60, RZ, 0xc0, !PT ;  /* 0x0000006080807812 */ /* 0x000fe200078ec0ff */
[----:B------:R-:W1:Y:S01]  /*5e30*/  LDCU.64 UR50, c[0x0][0x348] ;  /* 0x00006900ff3277ac */ /* 0x000e620008000a00 */
[----:B------:R-:W-:-:S02]  /*5e40*/  SEL R127, R127, 0xfffffffe, !P1 ;  /* 0xfffffffe7f7f7807 */ /* 0x000fc40004800000 */
[----:B------:R-:W-:Y:S01]  /*5e50*/  SEL R126, R126, 0xfffffffc, !P2 ;  /* 0xfffffffc7e7e7807 */ /* 0x000fe20005000000 */
[----:B------:R-:W1:Y:S01]  /*5e60*/  LDCU.64 UR38, c[0x0][0x888] ;  /* 0x00011100ff2677ac */ /* 0x000e620008000a00 */
[----:B------:R-:W1:Y:S01]  /*5e70*/  LDC R41, c[0x0][0xb30] ;  /* 0x0002cc00ff297b82 */ /* 0x000e620000000800 */
[----:B------:R-:W1:Y:S01]  /*5e80*/  LDCU.64 UR44, c[0x0][0x890] ;  /* 0x00011200ff2c77ac */ /* 0x000e620008000a00 */
[----:B------:R-:W-:-:S06]  /*5e90*/  UMOV UR48, URZ ;  /* 0x000000ff00307c82 */ /* 0x000fcc0008000000 */
[----:B------:R-:W1:Y:S01]  /*5ea0*/  LDC.64 R112, c[0x0][0xb10] ;  /* 0x0002c400ff707b82 */ /* 0x000e620000000a00 */
[----:B------:R-:W-:-:S07]  /*5eb0*/  UMOV UR52, URZ ;  /* 0x000000ff00347c82 */ /* 0x000fce0008000000 */
[----:B------:R-:W1:Y:S08]  /*5ec0*/  LDC.64 R38, c[0x0][0xb18] ;  /* 0x0002c600ff267b82 */ /* 0x000e700000000a00 */
[----:B------:R-:W1:Y:S08]  /*5ed0*/  LDC.64 R36, c[0x0][0xb28] ;  /* 0x0002ca00ff247b82 */ /* 0x000e700000000a00 */
[----:B------:R-:W1:Y:S01]  /*5ee0*/  LDC.64 R110, c[0x0][0x8b0] ;  /* 0x00022c00ff6e7b82 */ /* 0x000e620000000a00 */
[----:B---3--:R-:W-:-:S07]  /*5ef0*/  IMAD.IADD R47, R0, 0x1, R47 ;  /* 0x00000001002f7824 */ /* 0x008fce00078e022f */
[----:B------:R-:W3:Y:S08]  /*5f00*/  LDC.64 R108, c[0x0][0x8a8] ;  /* 0x00022a00ff6c7b82 */ /* 0x000ef00000000a00 */
[----:B--2-4-:R-:W1:Y:S02]  /*5f10*/  LDC R118, c[0x0][0x374] ;  /* 0x0000dd00ff767b82 */ /* 0x014e640000000800 */
.L_x_163:
[C---:B------:R-:W-:Y:S02]  /*5f20*/  LEA R0, R131.reuse, UR36, 0x3 ;  /* 0x0000002483007c11 */ /* 0x040fe4000f8e18ff */
[----:B------:R-:W-:Y:S02]  /*5f30*/  SHF.L.U32 R3, R124, 0x1f, RZ ;  /* 0x0000001f7c037819 */ /* 0x000fe400000006ff */
[----:B------:R-:W-:Y:S02]  /*5f40*/  LEA R16, R131, UR36, 0x4 ;  /* 0x0000002483107c11 */ /* 0x000fe4000f8e20ff */
[----:B------:R-:W2:Y:S02]  /*5f50*/  SYNCS.PHASECHK.TRANS64.TRYWAIT P0, [R0+URZ+0x80], R3 ;  /* 0x00008003000075a7 */ /* 0x000ea400080011ff */
[----:B--2---:R-:W-:Y:S05]  /*5f60*/  @!P0 BRA `(.L_x_88) ;  /* 0x0000006c00308947 */ /* 0x004fea0003800000 */
.L_x_213:
[----:B------:R-:W4:Y:S01]  /*5f70*/  LDC.64 R12, c[0x0][0xb10] ;  /* 0x0002c400ff0c7b82 */ /* 0x000f220000000a00 */
[----:B------:R-:W3:Y:S01]  /*5f80*/  LDS.128 R16, [R16+0xf0] ;  /* 0x0000f00010107984 */ /* 0x000ee20000000c00 */
[----:B-1----:R-:W-:Y:S01]  /*5f90*/  ISETP.NE.AND P1, PT, R41, 0x1, PT ;  /* 0x000000012900780c */ /* 0x002fe20003f25270 */
[----:B--2---:R-:W-:Y:S01]  /*5fa0*/  VIADD R0, R0, 0x90 ;  /* 0x0000009000007836 */ /* 0x004fe20000000000 */
[----:B------:R-:W-:Y:S04]  /*5fb0*/  ISETP.GE.AND P0, PT, R40, 0x1, PT ;  /* 0x000000012800780c */ /* 0x000fe80003f06270 */
[----:B------:R-:W1:Y:S01]  /*5fc0*/  LDC.64 R10, c[0x0][0xb18] ;  /* 0x0002c600ff0a7b82 */ /* 0x000e620000000a00 */
[----:B------:R-:W-:Y:S01]  /*5fd0*/  PRMT R0, RZ, 0x654, R0 ;  /* 0x00000654ff007816 */ /* 0x000fe20000000000 */
[----:B------:R-:W-:Y:S01]  /*5fe0*/  @!PT LDS RZ, [RZ] ;  /* 0x00000000fffff984 */ /* 0x000fe20000000800 */
[----:B------:R-:W-:Y:S01]  /*5ff0*/  @!PT LDS RZ, [RZ] ;  /* 0x00000000fffff984 */ /* 0x000fe20000000800 */
[----:B------:R-:W-:Y:S01]  /*6000*/  @!PT LDS RZ, [RZ] ;  /* 0x00000000fffff984 */ /* 0x000fe20000000800 */
[----:B------:R-:W-:Y:S01]  /*6010*/  @!PT LDS RZ, [RZ] ;  /* 0x00000000fffff984 */ /* 0x000fe20000000800 */
[----:B------:R2:W-:Y:S06]  /*6020*/  MEMBAR.ALL.CTA ;  /* 0x0000000000007992 */ /* 0x0005ec0000008000 */
[----:B--2---:R-:W2:Y:S01]  /*6030*/  FENCE.VIEW.ASYNC.S ;  /* 0x00000000000073c6 */ /* 0x004ea20000000000 */
[----:B------:R-:W1:Y:S08]  /*6040*/  @!P1 LDC R14, c[0x0][0xb20] ;  /* 0x0002c800ff0e9b82 */ /* 0x000e700000000800 */
[----:B------:R-:W1:Y:S01]  /*6050*/  @!P1 LDC R9, c[0x0][0xb0c] ;  /* 0x0002c300ff099b82 */ /* 0x000e620000000800 */
[----:B--2---:R2:W-:Y:S01]  /*6060*/  SYNCS.ARRIVE.TRANS64.RED.A1T0 RZ, [R0+URZ], RZ ;  /* 0x000000ff00ff79a7 */ /* 0x0045e200081004ff */
[----:B---3--:R-:W-:Y:S04]  /*6070*/  LOP3.LUT P4, RZ, R18, 0x1, RZ, 0xc0, !PT ;  /* 0x0000000112ff7812 */ /* 0x008fe8000788c0ff */
[----:B------:R-:W-:Y:S09]  /*6080*/  P2R R129, PR, RZ, 0x10 ;  /* 0x00000010ff817803 */ /* 0x000ff20000000000 */
[----:B------:R-:W-:Y:S02]  /*6090*/  @P4 MOV R45, R16 ;  /* 0x00000010002d4202 */ /* 0x000fe40000000f00 */
[----:B------:R-:W-:Y:S01]  /*60a0*/  @P4 LOP3.LUT R43, R17, 0xffff, RZ, 0xc0, !PT ;  /* 0x0000ffff112b4812 */ /* 0x000fe200078ec0ff */
[----:B--2-4-:R-:W-:Y:S06]  /*60b0*/  @!P0 BRA `(.L_x_89) ;  /* 0x0000000000a48947 */ /* 0x014fec0003800000 */
[----:B------:R-:W-:Y:S01]  /*60c0*/  IMAD.HI.U32 R23, R118, R39, RZ ;  /* 0x0000002776177227 */ /* 0x000fe200078e00ff */
[----:B------:R-:W-:Y:S02]  /*60d0*/  ISETP.NE.AND P0, PT, R38, 0x1, PT ;  /* 0x000000012600780c */ /* 0x000fe40003f05270 */
[----:B------:R-:W-:Y:S01]  /*60e0*/  ISETP.NE.AND P2, PT, R40, 0x1, PT ;  /* 0x000000012800780c */ /* 0x000fe20003f45270 */
[----:B------:R-:W-:Y:S01]  /*60f0*/  IMAD.HI.U32 R22, R117, R112, RZ ;  /* 0x0000007075167227 */ /* 0x000fe200078e00ff */
[----:B------:R-:W-:Y:S02]  /*6100*/  SHF.R.U32.HI R23, RZ, R116, R23 ;  /* 0x00000074ff177219 */ /* 0x000fe40000011617 */
[----:B------:R-:W-:Y:S01]  /*6110*/  ISETP.NE.AND P3, PT, R42, 0x1, PT ;  /* 0x000000012a00780c */ /* 0x000fe20003f65270 */
[----:B------:R-:W-:Y:S01]  /*6120*/  IMAD.HI.U32 R26, R45, R112, RZ ;  /* 0x000000702d1a7227 */ /* 0x000fe200078e00ff */
[----:B------:R-:W-:Y:S02]  /*6130*/  SHF.R.U32.HI R22, RZ, R113, R22 ;  /* 0x00000071ff167219 */ /* 0x000fe40000011616 */
[----:B------:R-:W-:Y:S01]  /*6140*/  SEL R3, R118, R23, !P0 ;  /* 0x0000001776037207 */ /* 0x000fe20004000000 */
[----:B------:R-:W-:Y:S01]  /*6150*/  IMAD.HI.U32 R23, R43, R39, RZ ;  /* 0x000000272b177227 */ /* 0x000fe200078e00ff */
[----:B------:R-:W-:Y:S02]  /*6160*/  SEL R7, R117, R22, !P3 ;  /* 0x0000001675077207 */ /* 0x000fe40005800000 */
[----:B------:R-:W-:Y:S01]  /*6170*/  SHF.R.U32.HI R26, RZ, R113, R26 ;  /* 0x00000071ff1a7219 */ /* 0x000fe2000001161a */
[-C--:B------:R-:W-:Y:S04]  /*6180*/  IMAD.HI.U32 R22, R3, R36.reuse, RZ ;  /* 0x0000002403167227 */ /* 0x080fe800078e00ff */
[----:B------:R-:W-:Y:S01]  /*6190*/  IMAD.HI.U32 R24, R7, R36, RZ ;  /* 0x0000002407187227 */ /* 0x000fe200078e00ff */
[-C--:B------:R-:W-:Y:S02]  /*61a0*/  @P2 SHF.R.U32.HI R3, RZ, R37.reuse, R22 ;  /* 0x00000025ff032219 */ /* 0x080fe40000011616 */
[----:B------:R-:W-:Y:S02]  /*61b0*/  SHF.R.U32.HI R22, RZ, R116, R23 ;  /* 0x00000074ff167219 */ /* 0x000fe40000011617 */
[----:B------:R-:W-:Y:S01]  /*61c0*/  @P2 SHF.R.U32.HI R7, RZ, R37, R24 ;  /* 0x00000025ff072219 */ /* 0x000fe20000011618 */
[C---:B------:R-:W-:Y:S01]  /*61d0*/  IMAD R2, R40.reuse, R3, RZ ;  /* 0x0000000328027224 */ /* 0x040fe200078e02ff */
[----:B------:R-:W-:Y:S02]  /*61e0*/  SEL R5, R43, R22, !P0 ;  /* 0x000000162b057207 */ /* 0x000fe40004000000 */
[----:B------:R-:W-:Y:S01]  /*61f0*/  SEL R3, R45, R26, !P3 ;  /* 0x0000001a2d037207 */ /* 0x000fe20005800000 */
[----:B------:R-:W-:Y:S01]  /*6200*/  IMAD R4, R40, R7, RZ ;  /* 0x0000000728047224 */ /* 0x000fe200078e02ff */
[C---:B------:R-:W-:Y:S01]  /*6210*/  ISETP.GE.AND P0, PT, R5.reuse, R2, PT ;  /* 0x000000020500720c */ /* 0x040fe20003f06270 */
[----:B------:R-:W-:Y:S03]  /*6220*/  IMAD.HI.U32 R6, R5, R36, RZ ;  /* 0x0000002405067227 */ /* 0x000fe600078e00ff */
[----:B------:R-:W-:Y:S01]  /*6230*/  ISETP.GE.OR P0, PT, R3, R4, P0 ;  /* 0x000000040300720c */ /* 0x000fe20000706670 */
[----:B------:R-:W-:Y:S01]  /*6240*/  IMAD.MOV R4, RZ, RZ, -R3 ;  /* 0x000000ffff047224 */ /* 0x000fe200078e0a03 */
[-C--:B------:R-:W-:Y:S03]  /*6250*/  SHF.R.U32.HI R6, RZ, R37.reuse, R6 ;  /* 0x00000025ff067219 */ /* 0x080fe60000011606 */
[----:B------:R-:W-:Y:S01]  /*6260*/  IMAD R45, R42, R4, R45 ;  /* 0x000000042a2d7224 */ /* 0x000fe200078e022d */
[----:B------:R-:W-:Y:S05]  /*6270*/  SEL R15, R5, R6, !P2 ;  /* 0x00000006050f7207 */ /* 0x000fea0005000000 */
[----:B------:R-:W-:Y:S02]  /*6280*/  IMAD.MOV R6, RZ, RZ, -R15 ;  /* 0x000000ffff067224 */ /* 0x000fe400078e0a0f */
[C---:B------:R-:W-:Y:S04]  /*6290*/  @!P0 IMAD.HI.U32 R2, R3.reuse, R36, RZ ;  /* 0x0000002403028227 */ /* 0x040fe800078e00ff */
[----:B------:R-:W-:Y:S01]  /*62a0*/  IMAD R6, R40, R6, R5 ;  /* 0x0000000628067224 */ /* 0x000fe200078e0205 */
[----:B------:R-:W-:Y:S04]  /*62b0*/  @!P0 SHF.R.U32.HI R2, RZ, R37, R2 ;  /* 0x00000025ff028219 */ /* 0x000fe80000011602 */
[----:B------:R-:W-:Y:S02]  /*62c0*/  @!P0 SEL R0, R3, R2, !P2 ;  /* 0x0000000203008207 */ /* 0x000fe40005000000 */
[----:B------:R-:W-:Y:S02]  /*62d0*/  IADD3 R2, PT, PT, -R5, RZ, RZ ;  /* 0x000000ff05027210 */ /* 0x000fe40007ffe1ff */
[----:B------:R-:W-:Y:S01]  /*62e0*/  @!P0 IADD3 R8, PT, PT, R15, -R0, RZ ;  /* 0x800000000f088210 */ /* 0x000fe20007ffe0ff */
[----:B------:R-:W-:Y:S02]  /*62f0*/  @!P0 IMAD R0, R7, R6, R0 ;  /* 0x0000000607008224 */ /* 0x000fe400078e0200 */
[----:B------:R-:W-:Y:S02]  /*6300*/  IMAD R43, R38, R2, R43 ;  /* 0x00000002262b7224 */ /* 0x000fe400078e022b */
[----:B------:R-:W-:Y:S02]  /*6310*/  @!P0 IMAD R5, R8, R40, R3 ;  /* 0x0000002808058224 */ /* 0x000fe400078e0203 */
[----:B------:R-:W-:Y:S04]  /*6320*/  @!P0 IMAD.MOV.U32 R3, RZ, RZ, R0 ;  /* 0x000000ffff038224 */ /* 0x000fe800078e0000 */
[----:B------:R-:W-:Y:S02]  /*6330*/  IMAD R45, R3, R42, R45 ;  /* 0x0000002a032d7224 */ /* 0x000fe400078e022d */
[----:B------:R-:W-:Y:S07]  /*6340*/  IMAD R43, R5, R38, R43 ;  /* 0x00000026052b7224 */ /* 0x000fee00078e022b */
.L_x_89:
[----:B-1----:R-:W-:Y:S01]  /*6350*/  @!P1 ISETP.NE.AND P0, PT, R10, 0x1, PT ;  /* 0x000000010a00980c */ /* 0x002fe20003f05270 */
[----:B------:R-:W-:Y:S01]  /*6360*/  @!P1 IMAD.HI.U32 R3, R43, R11, RZ ;  /* 0x0000000b2b039227 */ /* 0x000fe200078e00ff */
[----:B------:R-:W-:Y:S01]  /*6370*/  R2UR UR42, R21 ;  /* 0x00000000152a72ca */ /* 0x000fe200000e0000 */
[----:B------:R-:W-:Y:S01]  /*6380*/  BSSY.RECONVERGENT B6, `(.L_x_90) ;  /* 0x0000031000067945 */ /* 0x000fe20003800200 */
[----:B------:R-:W-:Y:S01]  /*6390*/  R2UR UR41, R20 ;  /* 0x00000000142972ca */ /* 0x000fe200000e0000 */
[----:B------:R-:W-:Y:S01]  /*63a0*/  @!P1 IMAD.HI.U32 R0, R45, R12, RZ ;  /* 0x0000000c2d009227 */ /* 0x000fe200078e00ff */
[----:B------:R-:W-:Y:S02]  /*63b0*/  @!P1 SHF.R.U32.HI R2, RZ, R14, R3 ;  /* 0x0000000eff029219 */ /* 0x000fe40000011603 */
[----:B------:R-:W-:Y:S01]  /*63c0*/  @!P1 ISETP.NE.AND P2, PT, R9, 0x1, PT ;  /* 0x000000010900980c */ /* 0x000fe20003f45270 */
[----:B------:R-:W-:Y:S01]  /*63d0*/  VIADD R131, R131, 0x1 ;  /* 0x0000000183837836 */ /* 0x000fe20000000000 */
[----:B------:R-:W-:Y:S02]  /*63e0*/  @!P1 SEL R2, R43, R2, !P0 ;  /* 0x000000022b029207 */ /* 0x000fe40004000000 */
[----:B------:R-:W-:Y:S02]  /*63f0*/  @!P1 SHF.R.U32.HI R0, RZ, R13, R0 ;  /* 0x0000000dff009219 */ /* 0x000fe40000011600 */
[----:B------:R-:W-:Y:S01]  /*6400*/  LOP3.LUT P0, RZ, R122, 0x3f0, RZ, 0xc0, !PT ;  /* 0x000003f07aff7812 */ /* 0x000fe2000780c0ff */
[----:B------:R-:W-:Y:S01]  /*6410*/  USHF.L.U32 UR42, UR42, 0x7, URZ ;  /* 0x000000072a2a7899 */ /* 0x000fe200080006ff */
[----:B------:R-:W-:Y:S01]  /*6420*/  @!P1 SEL R3, R45, R0, !P2 ;  /* 0x000000002d039207 */ /* 0x000fe20005000000 */
[----:B------:R-:W-:Y:S01]  /*6430*/  USHF.L.U32 UR41, UR41, 0x8, URZ ;  /* 0x0000000829297899 */ /* 0x000fe200080006ff */
[----:B------:R-:W-:Y:S03]  /*6440*/  @P4 SHF.R.U32.HI R123, RZ, 0x10, R17 ;  /* 0x00000010ff7b4819 */ /* 0x000fe60000011611 */
[----:B------:R-:W-:Y:S02]  /*6450*/  @!P1 IMAD.IADD R0, R2, 0x1, -R3 ;  /* 0x0000000102009824 */ /* 0x000fe400078e0a03 */
[----:B------:R-:W-:Y:S02]  /*6460*/  @!P1 IMAD.IADD R2, R3, 0x1, -R2 ;  /* 0x0000000103029824 */ /* 0x000fe400078e0a02 */
[----:B------:R-:W-:Y:S02]  /*6470*/  @!P1 IMAD R45, R0, R9, R45 ;  /* 0x00000009002d9224 */ /* 0x000fe400078e022d */
[----:B------:R-:W-:Y:S01]  /*6480*/  @!P1 IMAD R43, R2, R10, R43 ;  /* 0x0000000a022b9224 */ /* 0x000fe200078e022b */
[----:B------:R-:W-:Y:S06]  /*6490*/  @!P0 BRA `(.L_x_91) ;  /* 0x00000000007c8947 */ /* 0x000fec0003800000 */
[----:B------:R-:W1:Y:S01]  /*64a0*/  LDCU.64 UR8, c[0x4][0x80] ;  /* 0x01001000ff0877ac */ /* 0x000e620008000a00 */
[----:B------:R-:W-:Y:S01]  /*64b0*/  MOV R2, 0x0 ;  /* 0x0000000000027802 */ /* 0x000fe20000000f00 */
[----:B------:R-:W-:Y:S02]  /*64c0*/  HFMA2 R12, -RZ, RZ, 0, 5.9604644775390625e-08 ;  /* 0x00000001ff0c7431 */ /* 0x000fe400000001ff */
[----:B------:R-:W-:Y:S01]  /*64d0*/  IMAD.MOV.U32 R8, RZ, RZ, 0x70 ;  /* 0x00000070ff087424 */ /* 0x000fe200078e00ff */
[----:B------:R2:W3:Y:S01]  /*64e0*/  LDC.64 R14, c[0x4][R2] ;  /* 0x01000000020e7b82 */ /* 0x0004e20000000a00 */
[----:B------:R-:W4:Y:S01]  /*64f0*/  LDCU.64 UR6, c[0x4][0x88] ;  /* 0x01001100ff0677ac */ /* 0x000f220008000a00 */
[----:B------:R-:W-:Y:S01]  /*6500*/  IMAD.MOV.U32 R13, RZ, RZ, RZ ;  /* 0x000000ffff0d7224 */ /* 0x000fe200078e00ff */
[----:B------:R-:W2:Y:S01]  /*6510*/  LDCU.64 UR4, c[0x4][0x8] ;  /* 0x01000100ff0477ac */ /* 0x000ea20008000a00 */
[----:B-1----:R-:W-:Y:S01]  /*6520*/  MOV R5, UR9 ;  /* 0x0000000900057c02 */ /* 0x002fe20008000f00 */
[----:B------:R-:W-:Y:S01]  /*6530*/  IMAD.U32 R4, RZ, RZ, UR8 ;  /* 0x00000008ff047e24 */ /* 0x000fe2000f8e00ff */
[----:B----4-:R-:W-:Y:S01]  /*6540*/  MOV R7, UR7 ;  /* 0x0000000700077c02 */ /* 0x010fe20008000f00 */
[----:B------:R-:W-:Y:S01]  /*6550*/  IMAD.U32 R6, RZ, RZ, UR6 ;  /* 0x00000006ff067e24 */ /* 0x000fe2000f8e00ff */
[----:B--2---:R-:W-:Y:S01]  /*6560*/  MOV R11, UR5 ;  /* 0x00000005000b7c02 */ /* 0x004fe20008000f00 */
[----:B------:R-:W-:Y:S02]  /*6570*/  IMAD.U32 R10, RZ, RZ, UR4 ;  /* 0x00000004ff0a7e24 */ /* 0x000fe4000f8e00ff */
[----:B------:R-:W-:Y:S07]  /*6580*/  LEPC R20, `(.L_x_92) ;  /* 0x000000001014794e */ /* 0x000fee0000000000 */
[----:B---3-5:R-:W-:Y:S05]  /*6590*/  CALL.ABS.NOINC R14 ;  /* 0x000000000e007343 */ /* 0x028fea0003c00000 */
.L_x_92:
[----:B------:R-:W1:Y:S01]  /*65a0*/  LDCU.64 UR8, c[0x4][0x80] ;  /* 0x01001000ff0877ac */ /* 0x000e620008000a00 */
[----:B------:R-:W2:Y:S01]  /*65b0*/  LDC.64 R2, c[0x4][R2] ;  /* 0x0100000002027b82 */ /* 0x000ea20000000a00 */
[----:B------:R-:W-:Y:S02]  /*65c0*/  HFMA2 R12, -RZ, RZ, 0, 5.9604644775390625e-08 ;  /* 0x00000001ff0c7431 */ /* 0x000fe400000001ff */
[----:B------:R-:W-:Y:S02]  /*65d0*/  IMAD.MOV.U32 R8, RZ, RZ, 0x70 ;  /* 0x00000070ff087424 */ /* 0x000fe400078e00ff */
[----:B------:R-:W-:Y:S01]  /*65e0*/  IMAD.MOV.U32 R13, RZ, RZ, RZ ;  /* 0x000000ffff0d7224 */ /* 0x000fe200078e00ff */
[----:B------:R-:W3:Y:S01]  /*65f0*/  LDCU.64 UR6, c[0x4][0x88] ;  /* 0x01001100ff0677ac */ /* 0x000ee20008000a00 */
[----:B------:R-:W4:Y:S01]  /*6600*/  LDCU.64 UR4, c[0x4][0x8] ;  /* 0x01000100ff0477ac */ /* 0x000f220008000a00 */
[----:B-1----:R-:W-:Y:S02]  /*6610*/  MOV R4, UR8 ;  /* 0x0000000800047c02 */ /* 0x002fe40008000f00 */
[----:B------:R-:W-:Y:S02]  /*6620*/  MOV R5, UR9 ;  /* 0x0000000900057c02 */ /* 0x000fe40008000f00 */
[----:B---3--:R-:W-:Y:S01]  /*6630*/  MOV R7, UR7 ;  /* 0x0000000700077c02 */ /* 0x008fe20008000f00 */
[----:B------:R-:W-:Y:S01]  /*6640*/  IMAD.U32 R6, RZ, RZ, UR6 ;  /* 0x00000006ff067e24 */ /* 0x000fe2000f8e00ff */
[----:B----4-:R-:W-:Y:S01]  /*6650*/  MOV R11, UR5 ;  /* 0x00000005000b7c02 */ /* 0x010fe20008000f00 */
[----:B------:R-:W-:Y:S02]  /*6660*/  IMAD.U32 R10, RZ, RZ, UR4 ;  /* 0x00000004ff0a7e24 */ /* 0x000fe4000f8e00ff */
[----:B------:R-:W-:Y:S07]  /*6670*/  LEPC R20, `(.L_x_91) ;  /* 0x000000001014794e */ /* 0x000fee0000000000 */
[----:B--2---:R-:W-:Y:S05]  /*6680*/  CALL.ABS.NOINC R2 ;  /* 0x0000000002007343 */ /* 0x004fea0003c00000 */
.L_x_91:
[----:B------:R-:W-:Y:S05]  /*6690*/  BSYNC.RECONVERGENT B6 ;  /* 0x0000000000067941 */ /* 0x000fea0003800200 */
.L_x_90:
[----:B------:R-:W-:Y:S01]  /*66a0*/  ISETP.NE.U32.AND P4, PT, R110, RZ, PT ;  /* 0x000000ff6e00720c */ /* 0x000fe20003f85070 */
[----:B------:R-:W-:Y:S01]  /*66b0*/  UISETP.NE.AND UP2, UPT, UR49, URZ, UPT ;  /* 0x000000ff3100728c */ /* 0x000fe2000bf45270 */
[----:B------:R-:W-:Y:S01]  /*66c0*/  ISETP.NE.U32.AND P2, PT, RZ, UR38, PT ;  /* 0x00000026ff007c0c */ /* 0x000fe2000bf45070 */
[----:B------:R-:W-:Y:S01]  /*66d0*/  UISETP.NE.U32.AND UP1, UPT, UR44, URZ, UPT ;  /* 0x000000ff2c00728c */ /* 0x000fe2000bf25070 */
[----:B------:R-:W-:Y:S01]  /*66e0*/  ISETP.NE.AND.EX P4, PT, R111, RZ, PT, P4 ;  /* 0x000000ff6f00720c */ /* 0x000fe20003f85340 */
[----:B------:R-:W-:Y:S01]  /*66f0*/  UPLOP3.LUT UP0, UPT, UPT, UPT, UPT, 0x40, 0x4 ;  /* 0x000000000004789c */ /* 0x000fe20003f0e870 */
[----:B------:R-:W-:Y:S01]  /*6700*/  ISETP.NE.AND.EX P2, PT, RZ, UR39, PT, P2 ;  /* 0x00000027ff007c0c */ /* 0x000fe2000bf45320 */
[----:B------:R-:W-:Y:S01]  /*6710*/  UISETP.NE.AND.EX UP1, UPT, UR45, URZ, UPT, UP1 ;  /* 0x000000ff2d00728c */ /* 0x000fe2000bf25310 */
[----:B------:R-:W-:Y:S04]  /*6720*/  PLOP3.LUT P1, PT, PT, PT, UP2, 0x80, 0x8 ;  /* 0x000000000008781c */ /* 0x000fe80003f2f028 */
[----:B------:R-:W-:Y:S06]  /*6730*/  @UP2 UPLOP3.LUT UP0, UPT, UPT, UPT, UP1, 0x80, 0x8 ;  /* 0x000000000008289c */ /* 0x000fec0003f0f010 */
[----:B------:R-:W-:Y:S01]  /*6740*/  PLOP3.LUT P0, PT, PT, PT, UP0, 0x80, 0x8 ;  /* 0x000000000008781c */ /* 0x000fe20003f0f008 */
[----:B------:R-:W-:Y:S01]  /*6750*/  @!UPT UIADD3 URZ, UPT, UPT, URZ, URZ, URZ ;  /* 0x000000fffffff290 */ /* 0x000fe2000fffe0ff */
[----:B------:R-:W-:Y:S11]  /*6760*/  BRA.U !UP1, `(.L_x_93) ;  /* 0x00000001093c7547 */ /* 0x000ff6000b800000 */
[----:B------:R-:W-:Y:S01]  /*6770*/  UISETP.NE.U32.AND UP0, UPT, UR38, URZ, UPT ;  /* 0x000000ff2600728c */ /* 0x000fe2000bf05070 */
[----:B------:R-:W-:Y:S01]  /*6780*/  R2UR UR4, R115 ;  /* 0x00000000730472ca */ /* 0x000fe200000e0000 */
[----:B------:R-:W-:Y:S02]  /*6790*/  HFMA2 R51, -RZ, RZ, 0, 5.9604644775390625e-08 ;  /* 0x00000001ff337431 */ /* 0x000fe400000001ff */
[----:B------:R-:W-:Y:S01]  /*67a0*/  IMAD.MOV.U32 R0, RZ, RZ, 0x1 ;  /* 0x00000001ff007424 */ /* 0x000fe200078e00ff */
[----:B------:R-:W-:Y:S06]  /*67b0*/  UISETP.NE.AND.EX UP0, UPT, UR39, URZ, UPT, UP0 ;  /* 0x000000ff2700728c */ /* 0x000fec000bf05300 */
[----:B------:R-:W-:Y:S05]  /*67c0*/  PLOP3.LUT P3, PT, PT, PT, UP0, 0x80, 0x8 ;  /* 0x000000000008781c */ /* 0x000fea0003f6f008 */
[----:B------:R-:W1:Y:S01]  /*67d0*/  @UP0 LDCU.64 UR6, c[0x0][0x888] ;  /* 0x00011100ff0607ac */ /* 0x000e620008000a00 */
[----:B------:R-:W-:Y:S07]  /*67e0*/  @UP0 UIMAD UR4, UR4, UR44, URZ ;  /* 0x0000002c040402a4 */ /* 0x000fee000f8e02ff */
[----:B------:R-:W-:Y:S01]  /*67f0*/  @!P3 PRMT R51, R0, 0x7610, R51 ;  /* 0x000076100033b816 */ /* 0x000fe20000000033 */
[----:B-1----:R-:W-:Y:S03]  /*6800*/  @UP0 UIMAD.WIDE UR6, UR4, 0x4, UR6 ;  /* 0x00000004040608a5 */ /* 0x002fe6000f8e0206 */
[----:B------:R-:W1:Y:S03]  /*6810*/  @!UP0 LDCU UR4, c[0x0][0x880] ;  /* 0x00011000ff0487ac */ /* 0x000e660008000800 */
[----:B------:R-:W-:Y:S02]  /*6820*/  IMAD.U32 R2, RZ, RZ, UR6 ;  /* 0x00000006ff027e24 */ /* 0x000fe4000f8e00ff */
[----:B------:R-:W-:Y:S05]  /*6830*/  IMAD.U32 R3, RZ, RZ, UR7 ;  /* 0x00000007ff037e24 */ /* 0x000fea000f8e00ff */
[----:B-----5:R2:W5:Y:S02]  /*6840*/  @P3 LDG.E R50, desc[UR46][R2.64] ;  /* 0x0000002e02323981 */ /* 0x020564000c1e1900 */
[----:B-12---:R-:W-:Y:S02]  /*6850*/  @!P3 MOV R50, UR4 ;  /* 0x000000040032bc02 */ /* 0x006fe40008000f00 */
.L_x_93:
[----:B------:R-:W-:Y:S05]  /*6860*/  @!P4 BRA `(.L_x_94) ;  /* 0x000000000024c947 */ /* 0x000fea0003800000 */
[----:B------:R-:W-:Y:S02]  /*6870*/  ISETP.NE.U32.AND P3, PT, R108, RZ, PT ;  /* 0x000000ff6c00720c */ /* 0x000fe40003f65070 */
[----:B------:R-:W-:Y:S02]  /*6880*/  R2UR UR4, R115 ;  /* 0x00000000730472ca */ /* 0x000fe400000e0000 */
[----:B------:R-:W-:Y:S11]  /*6890*/  ISETP.NE.AND.EX P3, PT, R109, RZ, PT, P3 ;  /* 0x000000ff6d00720c */ /* 0x000ff60003f65330 */
[----:B------:R-:W-:Y:S02]  /*68a0*/  @!UPT UIADD3 URZ, UPT, UPT, URZ, URZ, URZ ;  /* 0x000000fffffff290 */ /* 0x000fe4000fffe0ff */
[----:B------:R-:W1:Y:S01]  /*68b0*/  @P3 LDC.64 R2, c[0x0][0x8a8] ;  /* 0x00022a00ff023b82 */ /* 0x000e620000000a00 */
[----:B------:R-:W-:Y:S04]  /*68c0*/  @P3 IMAD R0, R110, UR4, RZ ;  /* 0x000000046e003c24 */ /* 0x000fe8000f8e02ff */
[----:B-1----:R-:W-:Y:S05]  /*68d0*/  @P3 IMAD.WIDE R2, R0, 0x4, R2 ;  /* 0x0000000400023825 */ /* 0x002fea00078e0202 */
[----:B-----5:R1:W5:Y:S02]  /*68e0*/  @P3 LDG.E R46, desc[UR46][R2.64] ;  /* 0x0000002e022e3981 */ /* 0x020364000c1e1900 */
[----:B-1----:R-:W2:Y:S02]  /*68f0*/  @!P3 LDC R46, c[0x0][0x8a0] ;  /* 0x00022800ff2ebb82 */ /* 0x002ea40000000800 */
.L_x_94:
[----:B-----5:R-:W-:Y:S01]  /*6900*/  FSETP.NEU.AND P3, PT, R50, RZ, PT ;  /* 0x000000ff3200720b */ /* 0x020fe20003f6d000 */
[----:B------:R-:W-:Y:S01]  /*6910*/  IMAD.SHL.U32 R140, R119, 0x4, RZ ;  /* 0x00000004778c7824 */ /* 0x000fe200078e00ff */
[----:B------:R-:W-:Y:S01]  /*6920*/  SEL R3, RZ, 0xffffffff, P2 ;  /* 0xffffffffff037807 */ /* 0x000fe20001000000 */
[----:B------:R-:W-:Y:S01]  /*6930*/  IMAD.SHL.U32 R142, R126, 0x10, RZ ;  /* 0x000000107e8e7824 */ /* 0x000fe200078e00ff */
[----:B------:R-:W-:Y:S01]  /*6940*/  @P1 LOP3.LUT P2, RZ, R51, 0xff, RZ, 0xc0, !PT ;  /* 0x000000ff33ff1812 */ /* 0x000fe2000784c0ff */
[----:B------:R-:W-:Y:S01]  /*6950*/  VIADD R139, R140, UR36 ;  /* 0x000000248c8b7c36 */ /* 0x000fe20008000000 */
[----:B------:R-:W-:Y:S01]  /*6960*/  @P1 SEL R2, RZ, 0xffffffff, P3 ;  /* 0xffffffffff021807 */ /* 0x000fe20001800000 */
[----:B------:R-:W-:Y:S01]  /*6970*/  IMAD.MOV.U32 R146, RZ, RZ, -0x10 ;  /* 0xfffffff0ff927424 */ /* 0x000fe200078e00ff */
[----:B------:R-:W-:Y:S01]  /*6980*/  LEA R141, R44, UR36, 0x3 ;  /* 0x000000242c8d7c11 */ /* 0x000fe2000f8e18ff */
[----:B------:R-:W-:Y:S01]  /*6990*/  IMAD.SHL.U32 R144, R127, 0x10, RZ ;  /* 0x000000107f907824 */ /* 0x000fe200078e00ff */
[----:B------:R-:W-:Y:S01]  /*69a0*/  @P0 SEL R2, R3, R2, !P2 ;  /* 0x0000000203020207 */ /* 0x000fe20005000000 */
[----:B------:R-:W-:Y:S01]  /*69b0*/  IMAD.IADD R135, R139, 0x1, R142 ;  /* 0x000000018b877824 */ /* 0x000fe200078e028e */
[----:B------:R-:W-:Y:S01]  /*69c0*/  SHF.L.U32 R0, R125, 0x1f, RZ ;  /* 0x0000001f7d007819 */ /* 0x000fe200000006ff */
[----:B------:R-:W-:Y:S01]  /*69d0*/  IMAD.IADD R138, R139, 0x1, R144 ;  /* 0x000000018b8a7824 */ /* 0x000fe200078e0290 */
[----:B------:R-:W-:Y:S01]  /*69e0*/  @P1 LOP3.LUT R2, R2, 0x1, RZ, 0xc0, !PT ;  /* 0x0000000102021812 */ /* 0x000fe200078ec0ff */
[----:B------:R-:W-:Y:S01]  /*69f0*/  IMAD.IADD R133, R144, 0x1, R135 ;  /* 0x0000000190857824 */ /* 0x000fe200078e0287 */
[----:B------:R-:W-:Y:S01]  /*6a00*/  PLOP3.LUT P2, PT, PT, PT, UP1, 0x80, 0x8 ;  /* 0x000000000008781c */ /* 0x000fe20003f4f018 */
[----:B------:R-:W-:Y:S01]  /*6a10*/  BSSY B1, `(.L_x_95) ;  /* 0x0000049000017945 */ /* 0x000fe20003800000 */
[----:B------:R-:W-:Y:S01]  /*6a20*/  ISETP.NE.U32.OR P4, PT, R2, 0x1, !P1 ;  /* 0x000000010200780c */ /* 0x000fe20004f85470 */
[----:B------:R-:W-:Y:S01]  /*6a30*/  IMAD.MOV.U32 R145, RZ, RZ, 0x1 ;  /* 0x00000001ff917424 */ /* 0x000fe200078e00ff */
[----:B------:R-:W-:Y:S01]  /*6a40*/  SEL R2, RZ, 0xffffffff, P3 ;  /* 0xffffffffff027807 */ /* 0x000fe20001800000 */
[----:B------:R-:W-:Y:S01]  /*6a50*/  IMAD R48, R44, 0x100, R47 ;  /* 0x000001002c307824 */ /* 0x000fe200078e022f */
[----:B------:R-:W-:Y:S01]  /*6a60*/  LOP3.LUT P3, R130, R51, 0xff, RZ, 0xc0, !PT ;  /* 0x000000ff33827812 */ /* 0x000fe2000786c0ff */
[----:B------:R-:W-:Y:S01]  /*6a70*/  IMAD.MOV.U32 R143, RZ, RZ, RZ ;  /* 0x000000ffff8f7224 */ /* 0x000fe200078e00ff */
[----:B------:R-:W-:Y:S02]  /*6a80*/  P2R R137, PR, RZ, 0x10 ;  /* 0x00000010ff897803 */ /* 0x000fe40000000000 */
[----:B------:R-:W-:Y:S02]  /*6a90*/  CS2R R106, SRZ ;  /* 0x00000000006a7805 */ /* 0x000fe4000001ff00 */
[----:B------:R-:W-:Y:S02]  /*6aa0*/  CS2R R104, SRZ ;  /* 0x0000000000687805 */ /* 0x000fe4000001ff00 */
[----:B------:R-:W-:Y:S02]  /*6ab0*/  CS2R R102, SRZ ;  /* 0x0000000000667805 */ /* 0x000fe4000001ff00 */
[----:B------:R-:W-:Y:S02]  /*6ac0*/  CS2R R100, SRZ ;  /* 0x0000000000647805 */ /* 0x000fe4000001ff00 */
[----:B------:R-:W-:Y:S02]  /*6ad0*/  @P2 SEL R2, R3, R2, !P3 ;  /* 0x0000000203022207 */ /* 0x000fe40005800000 */
[----:B------:R-:W-:Y:S02]  /*6ae0*/  CS2R R98, SRZ ;  /* 0x0000000000627805 */ /* 0x000fe4000001ff00 */
[----:B------:R-:W-:Y:S02]  /*6af0*/  @P4 SHF.L.U32 R4, RZ, 0x1f, RZ ;  /* 0x0000001fff044819 */ /* 0x000fe400000006ff */
[----:B------:R-:W-:Y:S02]  /*6b00*/  CS2R R96, SRZ ;  /* 0x0000000000607805 */ /* 0x000fe4000001ff00 */
[----:B------:R-:W-:Y:S02]  /*6b10*/  LOP3.LUT R2, R2, 0x1, RZ, 0xc0, !PT ;  /* 0x0000000102027812 */ /* 0x000fe400078ec0ff */
[----:B------:R-:W-:Y:S01]  /*6b20*/  CS2R R94, SRZ ;  /* 0x00000000005e7805 */ /* 0x000fe2000001ff00 */
[----:B------:R-:W1:Y:S01]  /*6b30*/  @P4 SYNCS.PHASECHK.TRANS64.TRYWAIT P1, [UR36+0x30], R4 ;  /* 0x00003004ff0045a7 */ /* 0x000e620008021124 */
[----:B------:R-:W-:Y:S02]  /*6b40*/  CS2R R92, SRZ ;  /* 0x00000000005c7805 */ /* 0x000fe4000001ff00 */
[----:B------:R-:W-:Y:S02]  /*6b50*/  ISETP.NE.U32.AND P2, PT, R2, 0x1, PT ;  /* 0x000000010200780c */ /* 0x000fe40003f45070 */
[----:B------:R-:W-:Y:S02]  /*6b60*/  CS2R R90, SRZ ;  /* 0x00000000005a7805 */ /* 0x000fe4000001ff00 */
[----:B------:R-:W-:Y:S02]  /*6b70*/  CS2R R88, SRZ ;  /* 0x0000000000587805 */ /* 0x000fe4000001ff00 */
[----:B------:R-:W-:Y:S02]  /*6b80*/  CS2R R86, SRZ ;  /* 0x0000000000567805 */ /* 0x000fe4000001ff00 */
[----:B------:R-:W-:Y:S02]  /*6b90*/  P2R R147, PR, RZ, 0x4 ;  /* 0x00000004ff937803 */ /* 0x000fe40000000000 */
[----:B------:R-:W-:Y:S02]  /*6ba0*/  CS2R R84, SRZ ;  /* 0x0000000000547805 */ /* 0x000fe4000001ff00 */
[----:B------:R-:W-:Y:S02]  /*6bb0*/  ISETP.NE.U32.AND P2, PT, R120, 0x1, PT ;  /* 0x000000017800780c */ /* 0x000fe40003f45070 */
[----:B------:R-:W-:Y:S02]  /*6bc0*/  CS2R R82, SRZ ;  /* 0x0000000000527805 */ /* 0x000fe4000001ff00 */
[----:B------:R-:W-:Y:S02]  /*6bd0*/  CS2R R80, SRZ ;  /* 0x0000000000507805 */ /* 0x000fe4000001ff00 */
[----:B------:R-:W-:Y:S02]  /*6be0*/  CS2R R78, SRZ ;  /* 0x00000000004e7805 */ /* 0x000fe4000001ff00 */
[----:B------:R-:W-:Y:S02]  /*6bf0*/  SEL R146, R146, 0x10, !P2 ;  /* 0x0000001092927807 */ /* 0x000fe40005000000 */
[----:B------:R-:W-:Y:S01]  /*6c00*/  CS2R R76, SRZ ;  /* 0x00000000004c7805 */ /* 0x000fe2000001ff00 */
[----:B------:R3:W4:Y:S02]  /*6c10*/  SYNCS.PHASECHK.TRANS64.TRYWAIT P0, [R141+URZ+0xa0], R0 ;  /* 0x0000a0008d0075a7 */ /* 0x00072400080011ff */
[----:B------:R-:W-:Y:S02]  /*6c20*/  IMAD.IADD R139, R139, 0x1, R146 ;  /* 0x000000018b8b7824 */ /* 0x000fe400078e0292 */
[C---:B------:R-:W-:Y:S02]  /*6c30*/  IMAD.IADD R136, R146.reuse, 0x1, R138 ;  /* 0x0000000192887824 */ /* 0x040fe400078e028a */
[C---:B------:R-:W-:Y:S02]  /*6c40*/  IMAD.IADD R134, R146.reuse, 0x1, R135 ;  /* 0x0000000192867824 */ /* 0x040fe400078e0287 */
[----:B------:R-:W-:Y:S01]  /*6c50*/  IMAD.IADD R132, R146, 0x1, R133 ;  /* 0x0000000192847824 */ /* 0x000fe200078e0285 */
[----:B-1----:R-:W-:Y:S01]  /*6c60*/  @P4 SEL R145, RZ, 0x1, !P1 ;  /* 0x00000001ff914807 */ /* 0x002fe20004800000 */
[----:B---3--:R-:W-:Y:S06]  /*6c70*/  @!P4 BRA `(.L_x_96) ;  /* 0x000000000088c947 */ /* 0x008fec0003800000 */
[----:B------:R-:W-:Y:S01]  /*6c80*/  IMAD.MOV.U32 R106, RZ, RZ, RZ ;  /* 0x000000ffff6a7224 */ /* 0x000fe200078e00ff */
[----:B------:R-:W-:Y:S01]  /*6c90*/  ISETP.NE.AND P1, PT, R145, RZ, PT ;  /* 0x000000ff9100720c */ /* 0x000fe20003f25270 */
[----:B------:R-:W-:Y:S01]  /*6ca0*/  BSSY B0, `(.L_x_97) ;  /* 0x0000014000007945 */ /* 0x000fe20003800000 */
[----:B------:R-:W-:Y:S02]  /*6cb0*/  CS2R R78, SRZ ;  /* 0x00000000004e7805 */ /* 0x000fe4000001ff00 */
        /* <DEDUP_REMOVED lines=13> */
[----:B------:R-:W-:Y:S01]  /*6d90*/  CS2R R104, SRZ ;  /* 0x0000000000687805 */ /* 0x000fe2000001ff00 */
[----:B------:R-:W-:Y:S06]  /*6da0*/  @P1 BRA `(.L_x_98) ;  /* 0x00000000000c1947 */ /* 0x000fec0003800000 */
[----:B------:R-:W-:Y:S04]  /*6db0*/  SHF.L.U32 R3, RZ, 0x1f, RZ ;  /* 0x0000001fff037819 */ /* 0x000fe800000006ff */
[----:B------:R-:W1:Y:S02]  /*6dc0*/  SYNCS.PHASECHK.TRANS64.TRYWAIT P1, [UR36+0x30], R3 ;  /* 0x00003003ff0075a7 */ /* 0x000e640008021124 */
[----:B-1----:R-:W-:Y:S05]  /*6dd0*/  @!P1 BRA `(.L_x_99) ;  /* 0x0000005c00a89947 */ /* 0x002fea0003800000 */
.L_x_98:
[----:B------:R-:W-:Y:S05]  /*6de0*/  BSYNC B0 ;  /* 0x0000000000007941 */ /* 0x000fea0003800000 */
.L_x_97:
[----:B------:R-:W-:Y:S01]  /*6df0*/  ISETP.NE.AND P1, PT, R147, RZ, PT ;  /* 0x000000ff9300720c */ /* 0x000fe20003f25270 */
[----:B------:R-:W-:Y:S11]  /*6e00*/  HFMA2 R143, -RZ, RZ, 0, 5.9604644775390625e-08 ;  /* 0x00000001ff8f7431 */ /* 0x000ff600000001ff */
[----:B------:R-:W-:Y:S01]  /*6e10*/  @!UPT UIADD3 URZ, UPT, UPT, URZ, URZ, URZ ;  /* 0x000000fffffff290 */ /* 0x000fe2000fffe0ff */
[----:B------:R3:W1:Y:S04]  /*6e20*/  @P1 LDS.128 R76, [R140+UR36+0x400] ;  /* 0x000400248c4c1984 */ /* 0x0006680008000c00 */
[----:B------:R3:W1:Y:S04]  /*6e30*/  @P1 LDS.128 R80, [R139+0x400] ;  /* 0x000400008b501984 */ /* 0x0006680000000c00 */
[----:B------:R3:W1:Y:S04]  /*6e40*/  @P1 LDS.128 R84, [R138+0x400] ;  /* 0x000400008a541984 */ /* 0x0006680000000c00 */
[----:B------:R3:W1:Y:S04]  /*6e50*/  @P1 LDS.128 R88, [R136+0x400] ;  /* 0x0004000088581984 */ /* 0x0006680000000c00 */
[----:B------:R3:W1:Y:S04]  /*6e60*/  @P1 LDS.128 R92, [R135+0x400] ;  /* 0x00040000875c1984 */ /* 0x0006680000000c00 */
[----:B------:R3:W1:Y:S04]  /*6e70*/  @P1 LDS.128 R96, [R134+0x400] ;  /* 0x0004000086601984 */ /* 0x0006680000000c00 */
[----:B------:R3:W1:Y:S04]  /*6e80*/  @P1 LDS.128 R100, [R133+0x400] ;  /* 0x0004000085641984 */ /* 0x0006680000000c00 */
[----:B------:R3:W1:Y:S02]  /*6e90*/  @P1 LDS.128 R104, [R132+0x400] ;  /* 0x0004000084681984 */ /* 0x0006640000000c00 */
.L_x_96:
[----:B------:R-:W-:Y:S05]  /*6ea0*/  BSYNC B1 ;  /* 0x0000000000017941 */ /* 0x000fea0003800000 */
.L_x_95:
[----:B-1----:R-:W-:Y:S04]  /*6eb0*/  SHF.R.U32.HI R2, RZ, 0x15, R48 ;  /* 0x00000015ff027819 */ /* 0x002fe80000011630 */
[----:B------:R-:W-:Y:S01]  /*6ec0*/  LOP3.LUT P1, RZ, R2, 0x3, R121, 0x48, !PT ;  /* 0x0000000302ff7812 */ /* 0x000fe20007824879 */
[----:B------:R-:W-:Y:S01]  /*6ed0*/  @!UPT UIADD3 URZ, UPT, UPT, URZ, URZ, URZ ;  /* 0x000000fffffff290 */ /* 0x000fe2000fffe0ff */
[----:B----4-:R-:W-:Y:S11]  /*6ee0*/  @P0 BRA `(.L_x_100) ;  /* 0x0000000000080947 */ /* 0x010ff60003800000 */
[----:B------:R-:W1:Y:S02]  /*6ef0*/  SYNCS.PHASECHK.TRANS64.TRYWAIT P0, [R141+URZ+0xa0], R0 ;  /* 0x0000a0008d0075a7 */ /* 0x000e6400080011ff */
[----:B-1----:R-:W-:Y:S05]  /*6f00*/  @!P0 BRA `(.L_x_101) ;  /* 0x0000005c00748947 */ /* 0x002fea0003800000 */
.L_x_100:
[----:B------:R-:W-:Y:S05]  /*6f10*/  @!P1 BRA `(.L_x_102) ;  /* 0x0000000000409947 */ /* 0x000fea0003800000 */
[----:B------:R-:W4:Y:S01]  /*6f20*/  LDCU.64 UR8, c[0x4][0x70] ;  /* 0x01000e00ff0877ac */ /* 0x000f220008000a00 */
[----:B------:R-:W-:Y:S01]  /*6f30*/  MOV R3, 0x0 ;  /* 0x0000000000037802 */ /* 0x000fe20000000f00 */
[----:B------:R-:W-:Y:S02]  /*6f40*/  HFMA2 R12, -RZ, RZ, 0, 5.9604644775390625e-08 ;  /* 0x00000001ff0c7431 */ /* 0x000fe400000001ff */
[----:B------:R-:W-:Y:S02]  /*6f50*/  IMAD.MOV.U32 R8, RZ, RZ, 0x192 ;  /* 0x00000192ff087424 */ /* 0x000fe400078e00ff */
[----:B------:R-:W-:Y:S01]  /*6f60*/  IMAD.MOV.U32 R13, RZ, RZ, RZ ;  /* 0x000000ffff0d7224 */ /* 0x000fe200078e00ff */
[----:B------:R-:W5:Y:S01]  /*6f70*/  LDCU.64 UR6, c[0x4][0x78] ;  /* 0x01000f00ff0677ac */ /* 0x000f620008000a00 */
[----:B------:R-:W1:Y:S01]  /*6f80*/  LDC.64 R2, c[0x4][R3] ;  /* 0x0100000003027b82 */ /* 0x000e620000000a00 */
[----:B------:R-:W2:Y:S01]  /*6f90*/  LDCU.64 UR4, c[0x4][0x10] ;  /* 0x01000200ff0477ac */ /* 0x000ea20008000a00 */
[----:B----4-:R-:W-:Y:S01]  /*6fa0*/  MOV R5, UR9 ;  /* 0x0000000900057c02 */ /* 0x010fe20008000f00 */
[----:B------:R-:W-:Y:S01]  /*6fb0*/  IMAD.U32 R4, RZ, RZ, UR8 ;  /* 0x00000008ff047e24 */ /* 0x000fe2000f8e00ff */
[----:B-----5:R-:W-:Y:S01]  /*6fc0*/  MOV R7, UR7 ;  /* 0x0000000700077c02 */ /* 0x020fe20008000f00 */
[----:B------:R-:W-:Y:S01]  /*6fd0*/  IMAD.U32 R6, RZ, RZ, UR6 ;  /* 0x00000006ff067e24 */ /* 0x000fe2000f8e00ff */
[----:B--2---:R-:W-:Y:S01]  /*6fe0*/  MOV R11, UR5 ;  /* 0x00000005000b7c02 */ /* 0x004fe20008000f00 */
[----:B------:R-:W-:Y:S02]  /*6ff0*/  IMAD.U32 R10, RZ, RZ, UR4 ;  /* 0x00000004ff0a7e24 */ /* 0x000fe4000f8e00ff */
[----:B------:R-:W-:Y:S07]  /*7000*/  LEPC R20, `(.L_x_102) ;  /* 0x000000001014794e */ /* 0x000fee0000000000 */
[----:B-1-3--:R-:W-:Y:S05]  /*7010*/  CALL.ABS.NOINC R2 ;  /* 0x0000000002007343 */ /* 0x00afea0003c00000 */
.L_x_102:
[----:B------:R-:W-:Y:S05]  /*7020*/  WARPSYNC.ALL ;  /* 0x0000000000007948 */ /* 0x000fea0003800000 */
[----:B------:R-:W-:Y:S01]  /*7030*/  R2UR UR4, R48 ;  /* 0x00000000300472ca */ /* 0x000fe200000e0000 */
[----:B------:R-:W-:Y:S01]  /*7040*/  BSSY.RECONVERGENT B0, `(.L_x_103) ;  /* 0x000005d000007945 */ /* 0x000fe20003800200 */
[----:B------:R-:W-:Y:S11]  /*7050*/  ISETP.NE.AND P0, PT, R128, RZ, PT ;  /* 0x000000ff8000720c */ /* 0x000ff60003f05270 */
[----:B------:R-:W2:Y:S02]  /*7060*/  LDTM.x32 R4, tmem[UR4] ;  /* 0x00000004000479ee */ /* 0x000ea400082c0000 */
[C---:B--2---:R-:W-:Y:S01]  /*7070*/  FMUL R3, R46.reuse, R4 ;  /* 0x000000042e037220 */ /* 0x044fe20000400000 */
[C---:B-1----:R-:W-:Y:S01]  /*7080*/  FMUL R0, R46.reuse, R5 ;  /* 0x000000052e007220 */ /* 0x042fe20000400000 */
[C---:B------:R-:W-:Y:S01]  /*7090*/  FMUL R5, R46.reuse, R6 ;  /* 0x000000062e057220 */ /* 0x040fe20000400000 */
[----:B------:R-:W-:Y:S01]  /*70a0*/  FMUL R2, R46, R7 ;  /* 0x000000072e027220 */ /* 0x000fe20000400000 */
[C---:B------:R-:W-:Y:S01]  /*70b0*/  FFMA R52, R50.reuse, R76, R3 ;  /* 0x0000004c32347223 */ /* 0x040fe20000000003 */
[C---:B------:R-:W-:Y:S01]  /*70c0*/  FFMA R53, R50.reuse, R77, R0 ;  /* 0x0000004d32357223 */ /* 0x040fe20000000000 */
[C---:B------:R-:W-:Y:S01]  /*70d0*/  FFMA R54, R50.reuse, R78, R5 ;  /* 0x0000004e32367223 */ /* 0x040fe20000000005 */
[----:B------:R-:W-:Y:S01]  /*70e0*/  FFMA R55, R50, R79, R2 ;  /* 0x0000004f32377223 */ /* 0x000fe20000000002 */
[C---:B------:R-:W-:Y:S01]  /*70f0*/  FMUL R7, R46.reuse, R8 ;  /* 0x000000082e077220 */ /* 0x040fe20000400000 */
[C---:B------:R-:W-:Y:S01]  /*7100*/  FMUL R4, R46.reuse, R9 ;  /* 0x000000092e047220 */ /* 0x040fe20000400000 */
[C---:B------:R-:W-:Y:S01]  /*7110*/  FMUL R9, R46.reuse, R10 ;  /* 0x0000000a2e097220 */ /* 0x040fe20000400000 */
[----:B------:R-:W-:Y:S01]  /*7120*/  FMUL R6, R46, R11 ;  /* 0x0000000b2e067220 */ /* 0x000fe20000400000 */
[----:B------:R1:W-:Y:S01]  /*7130*/  STS.128 [R140+UR36+0x400], R52 ;  /* 0x000400348c007988 */ /* 0x0003e20008000c24 */
        /* <DEDUP_REMOVED lines=8> */
[----:B------:R2:W-:Y:S01]  /*71c0*/  STS.128 [R139+0x400], R56 ;  /* 0x000400388b007388 */ /* 0x0005e20000000c00 */
        /* <DEDUP_REMOVED lines=18> */
[----:B------:R-:W-:Y:S01]  /*72f0*/  FFMA R68, R50, R92, R19 ;  /* 0x0000005c32447223 */ /* 0x000fe20000000013 */
[----:B------:R-:W-:Y:S01]  /*7300*/  FMUL R23, R46, R24 ;  /* 0x000000182e177220 */ /* 0x000fe20000400000 */
[----:B------:R-:W-:Y:S01]  /*7310*/  FFMA R69, R50, R93, R16 ;  /* 0x0000005d32457223 */ /* 0x000fe20000000010 */
[----:B------:R-:W-:Y:S01]  /*7320*/  FMUL R20, R46, R25 ;  /* 0x000000192e147220 */ /* 0x000fe20000400000 */
[----:B------:R-:W-:Y:S01]  /*7330*/  FFMA R70, R50, R94, R21 ;  /* 0x0000005e32467223 */ /* 0x000fe20000000015 */
[----:B------:R-:W-:Y:S01]  /*7340*/  FMUL R25, R46, R26 ;  /* 0x0000001a2e197220 */ /* 0x000fe20000400000 */
[----:B------:R-:W-:Y:S01]  /*7350*/  FFMA R71, R50, R95, R18 ;  /* 0x0000005f32477223 */ /* 0x000fe20000000012 */
[----:B------:R-:W-:Y:S01]  /*7360*/  FMUL R22, R46, R27 ;  /* 0x0000001b2e167220 */ /* 0x000fe20000400000 */
[----:B-1----:R-:W-:Y:S01]  /*7370*/  FFMA R52, R50, R96, R23 ;  /* 0x0000006032347223 */ /* 0x002fe20000000017 */
[----:B------:R-:W-:Y:S01]  /*7380*/  FMUL R27, R46, R28 ;  /* 0x0000001c2e1b7220 */ /* 0x000fe20000400000 */
[----:B------:R-:W-:Y:S01]  /*7390*/  FFMA R53, R50, R97, R20 ;  /* 0x0000006132357223 */ /* 0x000fe20000000014 */
[----:B------:R3:W-:Y:S01]  /*73a0*/  STS.128 [R135+0x400], R68 ;  /* 0x0004004487007388 */ /* 0x0007e20000000c00 */
[----:B------:R-:W-:Y:S01]  /*73b0*/  FMUL R24, R46, R29 ;  /* 0x0000001d2e187220 */ /* 0x000fe20000400000 */
[----:B------:R-:W-:Y:S01]  /*73c0*/  FFMA R54, R50, R98, R25 ;  /* 0x0000006232367223 */ /* 0x000fe20000000019 */
[----:B------:R-:W-:Y:S01]  /*73d0*/  FMUL R29, R46, R30 ;  /* 0x0000001e2e1d7220 */ /* 0x000fe20000400000 */
[----:B------:R-:W-:Y:S01]  /*73e0*/  FFMA R55, R50, R99, R22 ;  /* 0x0000006332377223 */ /* 0x000fe20000000016 */
[----:B------:R-:W-:Y:S01]  /*73f0*/  FMUL R26, R46, R31 ;  /* 0x0000001f2e1a7220 */ /* 0x000fe20000400000 */
[----:B--2---:R-:W-:Y:S01]  /*7400*/  FFMA R56, R50, R100, R27 ;  /* 0x0000006432387223 */ /* 0x004fe2000000001b */
        /* <DEDUP_REMOVED lines=8> */
[C---:B----4-:R-:W-:Y:S01]  /*7490*/  FFMA R60, R50.reuse, R104, R31 ;  /* 0x00000068323c7223 */ /* 0x050fe2000000001f */
[C---:B------:R-:W-:Y:S01]  /*74a0*/  FFMA R61, R50.reuse, R105, R28 ;  /* 0x00000069323d7223 */ /* 0x040fe2000000001c */
[C---:B------:R-:W-:Y:S01]  /*74b0*/  FFMA R62, R50.reuse, R106, R3 ;  /* 0x0000006a323e7223 */ /* 0x040fe20000000003 */
[----:B------:R3:W-:Y:S01]  /*74c0*/  STS.128 [R133+0x400], R56 ;  /* 0x0004003885007388 */ /* 0x0007e20000000c00 */
[----:B------:R-:W-:Y:S05]  /*74d0*/  FFMA R63, R50, R107, R0 ;  /* 0x0000006b323f7223 */ /* 0x000fea0000000000 */
[----:B------:R3:W-:Y:S01]  /*74e0*/  STS.128 [R132+0x400], R60 ;  /* 0x0004003c84007388 */ /* 0x0007e20000000c00 */
[----:B------:R-:W-:Y:S01]  /*74f0*/  @!PT LDS RZ, [RZ] ;  /* 0x00000000fffff984 */ /* 0x000fe20000000800 */
[----:B------:R-:W-:Y:S01]  /*7500*/  @!PT LDS RZ, [RZ] ;  /* 0x00000000fffff984 */ /* 0x000fe20000000800 */
[----:B------:R-:W-:Y:S01]  /*7510*/  @!PT LDS RZ, [RZ] ;  /* 0x00000000fffff984 */ /* 0x000fe20000000800 */
[----:B------:R-:W-:Y:S01]  /*7520*/  @!PT LDS RZ, [RZ] ;  /* 0x00000000fffff984 */ /* 0x000fe20000000800 */
[----:B------:R1:W-:Y:S06]  /*7530*/  MEMBAR.ALL.CTA ;  /* 0x0000000000007992 */ /* 0x0003ec0000008000 */
[----:B-1----:R-:W1:Y:S02]  /*7540*/  FENCE.VIEW.ASYNC.S ;  /* 0x00000000000073c6 */ /* 0x002e640000000000 */
[----:B-1----:R-:W-:Y:S06]  /*7550*/  BAR.SYNC.DEFER_BLOCKING 0x1, 0x80 ;  /* 0x0042000000007b1d */ /* 0x002fec0000010000 */
[----:B------:R-:W-:Y:S05]  /*7560*/  @P0 BRA `(.L_x_104) ;  /* 0x0000000000280947 */ /* 0x000fea0003800000 */
[----:B------:R-:W-:Y:S01]  /*7570*/  UIADD3 UR4, UPT, UPT, UR36, 0x400, URZ ;  /* 0x0000040024047890 */ /* 0x000fe2000fffe0ff */
[----:B------:R-:W-:Y:S01]  /*7580*/  R2UR UR43, R115 ;  /* 0x00000000732b72ca */ /* 0x000fe200000e0000 */
[----:B------:R-:W-:Y:S04]  /*7590*/  UIADD3 UR6, UP0, UPT, UR50, 0x680, URZ ;  /* 0x0000068032067890 */ /* 0x000fe8000ff1e0ff */
[----:B------:R-:W-:Y:S01]  /*75a0*/  IMAD.U32 R122, RZ, RZ, UR4 ;  /* 0x00000004ff7a7e24 */ /* 0x000fe2000f8e00ff */
[----:B------:R-:W-:Y:S04]  /*75b0*/  UIADD3.X UR7, UPT, UPT, URZ, UR51, URZ, UP0, !UPT ;  /* 0x00000033ff077290 */ /* 0x000fe800087fe4ff */
[----:B------:R-:W-:Y:S11]  /*75c0*/  R2UR UR40, R122 ;  /* 0x000000007a2872ca */ /* 0x000ff600000e0000 */
[----:B------:R-:W-:Y:S02]  /*75d0*/  @!UPT UIADD3 URZ, UPT, UPT, URZ, URZ, URZ ;  /* 0x000000fffffff290 */ /* 0x000fe4000fffe0ff */
[----:B------:R1:W-:Y:S01]  /*75e0*/  UTMASTG.3D [UR40], [UR6] ;  /* 0x00000028060073b5 */ /* 0x0003e20008010000 */
[----:B------:R0:W-:Y:S01]  /*75f0*/  UTMACMDFLUSH ;  /* 0x00000000000079b7 */ /* 0x0001e20000000000 */
[----:B-1----:R-:W-:Y:S04]  /*7600*/  DEPBAR.LE SB0, 0x1 ;  /* 0x000080400000791a */ /* 0x002fe80000000000 */
.L_x_104:
[----:B------:R-:W-:Y:S05]  /*7610*/  BSYNC.RECONVERGENT B0 ;  /* 0x0000000000007941 */ /* 0x000fea0003800200 */
.L_x_103:
[----:B------:R-:W-:Y:S01]  /*7620*/  BAR.SYNC.DEFER_BLOCKING 0x1, 0x80 ;  /* 0x0042000000007b1d */ /* 0x000fe20000010000 */
[----:B------:R-:W-:Y:S01]  /*7630*/  ISETP.NE.AND P1, PT, R137, RZ, PT ;  /* 0x000000ff8900720c */ /* 0x000fe20003f25270 */
[----:B------:R-:W-:Y:S01]  /*7640*/  UISETP.NE.AND UP0, UPT, UR48, URZ, UPT ;  /* 0x000000ff3000728c */ /* 0x000fe2000bf05270 */
[----:B------:R-:W-:Y:S11]  /*7650*/  LEA R3, R143, UR36, 0x3 ;  /* 0x000000248f037c11 */ /* 0x000ff6000f8e18ff */
[----:B------:R-:W-:Y:S01]  /*7660*/  @P1 SHF.L.U32 R2, RZ, 0x1f, RZ ;  /* 0x0000001fff021819 */ /* 0x000fe200000006ff */
[----:B------:R-:W-:Y:S06]  /*7670*/  BRA.U !UP0, `(.L_x_105) ;  /* 0x0000000108247547 */ /* 0x000fec000b800000 */
[----:B------:R-:W-:Y:S01]  /*7680*/  IMAD.U32 R5, RZ, RZ, UR52 ;  /* 0x00000034ff057e24 */ /* 0x000fe2000f8e00ff */
[----:B------:R-:W-:Y:S01]  /*7690*/  MOV R0, UR37 ;  /* 0x0000002500007c02 */ /* 0x000fe20008000f00 */
[----:B------:R-:W-:Y:S03]  /*76a0*/  UIADD3 UR52, UPT, UPT, UR52, 0x1, URZ ;  /* 0x0000000134347890 */ /* 0x000fe6000fffe0ff */
[----:B------:R-:W-:Y:S01]  /*76b0*/  @P1 LEA R5, R5, UR36, 0x3 ;  /* 0x0000002405051c11 */ /* 0x000fe2000f8e18ff */
[----:B------:R-:W-:Y:S04]  /*76c0*/  UISETP.NE.AND UP0, UPT, UR52, 0x4, UPT ;  /* 0x000000043400788c */ /* 0x000fe8000bf05270 */
[----:B------:R-:W-:Y:S01]  /*76d0*/  @P1 VIADD R5, R5, 0x50 ;  /* 0x0000005005051836 */ /* 0x000fe20000000000 */
[----:B------:R-:W-:Y:S04]  /*76e0*/  USEL UR52, UR52, URZ, UP0 ;  /* 0x000000ff34347287 */ /* 0x000fe80008000000 */
[----:B------:R-:W-:Y:S04]  /*76f0*/  @P1 PRMT R0, R0, 0x654, R5 ;  /* 0x0000065400001816 */ /* 0x000fe80000000005 */
[----:B------:R1:W-:Y:S04]  /*7700*/  @P1 SYNCS.ARRIVE.TRANS64.RED.A1T0 RZ, [R0+URZ], RZ ;  /* 0x000000ff00ff19a7 */ /* 0x0003e800081004ff */
.L_x_105:
[----:B------:R-:W2:Y:S01]  /*7710*/  @P1 SYNCS.PHASECHK.TRANS64.TRYWAIT P0, [R3+URZ+0x30], R2 ;  /* 0x00003002030015a7 */ /* 0x000ea200080011ff */
[----:B------:R-:W-:Y:S01]  /*7720*/  BSSY B1, `(.L_x_106) ;  /* 0x000001f000017945 */ /* 0x000fe20003800000 */
[----:B--2---:R-:W-:Y:S03]  /*7730*/  @P1 SEL R145, RZ, 0x1, !P0 ;  /* 0x00000001ff911807 */ /* 0x004fe60004000000 */
[----:B------:R-:W-:Y:S05]  /*7740*/  @!P1 BRA `(.L_x_107) ;  /* 0x0000000000709947 */ /* 0x000fea0003800000 */
[----:B------:R-:W-:Y:S01]  /*7750*/  ISETP.NE.AND P1, PT, R147, RZ, PT ;  /* 0x000000ff9300720c */ /* 0x000fe20003f25270 */
[----:B------:R-:W-:Y:S01]  /*7760*/  BSSY B0, `(.L_x_108) ;  /* 0x000000b000007945 */ /* 0x000fe20003800000 */
[----:B------:R-:W-:Y:S11]  /*7770*/  ISETP.NE.AND P0, PT, R145, RZ, PT ;  /* 0x000000ff9100720c */ /* 0x000ff60003f05270 */
[----:B------:R-:W-:Y:S05]  /*7780*/  @P1 IMAD R4, R143, 0x4000, R140 ;  /* 0x000040008f041824 */ /* 0x000fea00078e028c */
[----:B------:R-:W-:Y:S04]  /*7790*/  @P1 IADD3 R9, PT, PT, R4, UR36, RZ ;  /* 0x0000002404091c10 */ /* 0x000fe8000fffe0ff */
[----:B------:R-:W-:Y:S01]  /*77a0*/  @P1 IADD3 R7, PT, PT, R144, R9, RZ ;  /* 0x0000000990071210 */ /* 0x000fe20007ffe0ff */
[--C-:B------:R-:W-:Y:S02]  /*77b0*/  @P1 IMAD.IADD R5, R142, 0x1, R9.reuse ;  /* 0x000000018e051824 */ /* 0x100fe400078e0209 */
[----:B------:R-:W-:Y:S01]  /*77c0*/  @P1 IMAD.IADD R2, R146, 0x1, R9 ;  /* 0x0000000192021824 */ /* 0x000fe200078e0209 */
[----:B------:R-:W-:Y:S06]  /*77d0*/  @P0 BRA `(.L_x_109) ;  /* 0x00000000000c0947 */ /* 0x000fec0003800000 */
[----:B-1----:R-:W-:Y:S04]  /*77e0*/  SHF.L.U32 R0, RZ, 0x1f, RZ ;  /* 0x0000001fff007819 */ /* 0x002fe800000006ff */
[----:B------:R-:W1:Y:S02]  /*77f0*/  SYNCS.PHASECHK.TRANS64.TRYWAIT P0, [R3+URZ+0x30], R0 ;  /* 0x00003000030075a7 */ /* 0x000e6400080011ff */
[----:B-1----:R-:W-:Y:S05]  /*7800*/  @!P0 BRA `(.L_x_110) ;  /* 0x0000005400488947 */ /* 0x002fea0003800000 */
.L_x_109:
[----:B------:R-:W-:Y:S05]  /*7810*/  BSYNC B0 ;  /* 0x0000000000007941 */ /* 0x000fea0003800000 */
.L_x_108:
[----:B------:R-:W-:Y:S01]  /*7820*/  ISETP.NE.AND P0, PT, R147, RZ, PT ;  /* 0x000000ff9300720c */ /* 0x000fe20003f05270 */
[----:B------:R-:W-:Y:S11]  /*7830*/  VIADD R143, R143, 0x1 ;  /* 0x000000018f8f7836 */ /* 0x000ff60000000000 */
[----:B------:R-:W-:Y:S01]  /*7840*/  @!UPT UIADD3 URZ, UPT, UPT, URZ, URZ, URZ ;  /* 0x000000fffffff290 */ /* 0x000fe2000fffe0ff */
[----:B------:R2:W4:Y:S01]  /*7850*/  @P0 LDS.128 R76, [R4+UR36+0x400] ;  /* 0x00040024044c0984 */ /* 0x0005220008000c00 */
[--C-:B-1----:R-:W-:Y:S01]  /*7860*/  @P0 IMAD.IADD R3, R144, 0x1, R5.reuse ;  /* 0x0000000190030824 */ /* 0x102fe200078e0205 */
[C---:B------:R-:W-:Y:S01]  /*7870*/  @P0 IADD3 R0, PT, PT, R146.reuse, R7, RZ ;  /* 0x0000000792000210 */ /* 0x040fe20007ffe0ff */
[C---:B------:R-:W-:Y:S01]  /*7880*/  @P0 IMAD.IADD R6, R146.reuse, 0x1, R5 ;  /* 0x0000000192060824 */ /* 0x040fe200078e0205 */
[----:B------:R2:W1:Y:S02]  /*7890*/  @P0 LDS.128 R80, [R2+0x400] ;  /* 0x0004000002500984 */ /* 0x0004640000000c00 */
[----:B------:R-:W-:Y:S02]  /*78a0*/  @P0 IADD3 R8, PT, PT, R146, R3, RZ ;  /* 0x0000000392080210 */ /* 0x000fe40007ffe0ff */
[----:B------:R2:W1:Y:S04]  /*78b0*/  @P0 LDS.128 R84, [R7+0x400] ;  /* 0x0004000007540984 */ /* 0x0004680000000c00 */
[----:B------:R2:W1:Y:S04]  /*78c0*/  @P0 LDS.128 R88, [R0+0x400] ;  /* 0x0004000000580984 */ /* 0x0004680000000c00 */
[----:B------:R2:W1:Y:S04]  /*78d0*/  @P0 LDS.128 R92, [R5+0x400] ;  /* 0x00040000055c0984 */ /* 0x0004680000000c00 */
[----:B------:R2:W1:Y:S04]  /*78e0*/  @P0 LDS.128 R96, [R6+0x400] ;  /* 0x0004000006600984 */ /* 0x0004680000000c00 */
[----:B------:R2:W1:Y:S04]  /*78f0*/  @P0 LDS.128 R100, [R3+0x400] ;  /* 0x0004000003640984 */ /* 0x0004680000000c00 */
[----:B------:R2:W1:Y:S02]  /*7900*/  @P0 LDS.128 R104, [R8+0x400] ;  /* 0x0004000008680984 */ /* 0x0004640000000c00 */
.L_x_107:
[----:B------:R-:W-:Y:S05]  /*7910*/  BSYNC B1 ;  /* 0x0000000000017941 */ /* 0x000fea0003800000 */
.L_x_106:
[----:B-12---:R-:W-:Y:S05]  /*7920*/  VIADD R0, R48, 0x20 ;  /* 0x0000002030007836 */ /* 0x006fea0000000000 */
[----:B------:R-:W-:Y:S04]  /*7930*/  SHF.R.U32.HI R0, RZ, 0x15, R0 ;  /* 0x00000015ff007819 */ /* 0x000fe80000011600 */
[----:B------:R-:W-:Y:S11]  /*7940*/  LOP3.LUT P0, RZ, R0, 0x3, R121, 0x48, !PT ;  /* 0x0000000300ff7812 */ /* 0x000ff60007804879 */
[----:B------:R-:W-:Y:S02]  /*7950*/  @!UPT UIADD3 URZ, UPT, UPT, URZ, URZ, URZ ;  /* 0x000000fffffff290 */ /* 0x000fe4000fffe0ff */
[----:B------:R-:W-:Y:S05]  /*7960*/  @!P0 BRA `(.L_x_111) ;  /* 0x0000000000408947 */ /* 0x000fea0003800000 */
[----:B------:R-:W1:Y:S01]  /*7970*/  LDCU.64 UR8, c[0x4][0x70] ;  /* 0x01000e00ff0877ac */ /* 0x000e620008000a00 */
[----:B------:R-:W-:Y:S01]  /*7980*/  MOV R3, 0x0 ;  /* 0x0000000000037802 */ /* 0x000fe20000000f00 */
[----:B------:R-:W-:Y:S02]  /*7990*/  HFMA2 R12, -RZ, RZ, 0, 5.9604644775390625e-08 ;  /* 0x00000001ff0c7431 */ /* 0x000fe400000001ff */
[----:B------:R-:W-:Y:S02]  /*79a0*/  IMAD.MOV.U32 R8, RZ, RZ, 0x192 ;  /* 0x00000192ff087424 */ /* 0x000fe400078e00ff */
[----:B------:R-:W-:Y:S01]  /*79b0*/  IMAD.MOV.U32 R13, RZ, RZ, RZ ;  /* 0x000000ffff0d7224 */ /* 0x000fe200078e00ff */
[----:B------:R-:W2:Y:S01]  /*79c0*/  LDCU.64 UR6, c[0x4][0x78] ;  /* 0x01000f00ff0677ac */ /* 0x000ea20008000a00 */
[----:B------:R-:W3:Y:S01]  /*79d0*/  LDC.64 R2, c[0x4][R3] ;  /* 0x0100000003027b82 */ /* 0x000ee20000000a00 */
[----:B------:R-:W5:Y:S01]  /*79e0*/  LDCU.64 UR4, c[0x4][0x10] ;  /* 0x01000200ff0477ac */ /* 0x000f620008000a00 */
[----:B-1----:R-:W-:Y:S01]  /*79f0*/  MOV R5, UR9 ;  /* 0x0000000900057c02 */ /* 0x002fe20008000f00 */
[----:B------:R-:W-:Y:S01]  /*7a00*/  IMAD.U32 R4, RZ, RZ, UR8 ;  /* 0x00000008ff047e24 */ /* 0x000fe2000f8e00ff */
[----:B--2---:R-:W-:Y:S01]  /*7a10*/  MOV R7, UR7 ;  /* 0x0000000700077c02 */ /* 0x004fe20008000f00 */
[----:B------:R-:W-:Y:S01]  /*7a20*/  IMAD.U32 R6, RZ, RZ, UR6 ;  /* 0x00000006ff067e24 */ /* 0x000fe2000f8e00ff */
[----:B-----5:R-:W-:Y:S01]  /*7a30*/  MOV R11, UR5 ;  /* 0x00000005000b7c02 */ /* 0x020fe20008000f00 */
[----:B------:R-:W-:Y:S02]  /*7a40*/  IMAD.U32 R10, RZ, RZ, UR4 ;  /* 0x00000004ff0a7e24 */ /* 0x000fe4000f8e00ff */
[----:B------:R-:W-:Y:S07]  /*7a50*/  LEPC R20, `(.L_x_111) ;  /* 0x000000001014794e */ /* 0x000fee0000000000 */
[----:B---34-:R-:W-:Y:S05]  /*7a60*/  CALL.ABS.NOINC R2 ;  /* 0x0000000002007343 */ /* 0x018fea0003c00000 */
.L_x_111:
[----:B------:R-:W-:Y:S05]  /*7a70*/  WARPSYNC.ALL ;  /* 0x0000000000007948 */ /* 0x000fea0003800000 */
[----:B------:R-:W-:Y:S01]  /*7a80*/  R2UR UR4, R48 ;  /* 0x00000000300472ca */ /* 0x000fe200000e0000 */
[----:B------:R-:W-:Y:S01]  /*7a90*/  BSSY.RECONVERGENT B0, `(.L_x_112) ;  /* 0x0000064000007945 */ /* 0x000fe20003800200 */
[----:B------:R-:W-:Y:S02]  /*7aa0*/  ISETP.NE.AND P6, PT, R137, RZ, PT ;  /* 0x000000ff8900720c */ /* 0x000fe40003fc5270 */
[----:B------:R-:W-:Y:S02]  /*7ab0*/  ISETP.NE.AND P0, PT, R128, RZ, PT ;  /* 0x000000ff8000720c */ /* 0x000fe40003f05270 */
[----:B------:R-:W-:Y:S02]  /*7ac0*/  MOV R149, UR52 ;  /* 0x0000003400957c02 */ /* 0x000fe40008000f00 */
[----:B------:R-:W-:Y:S05]  /*7ad0*/  MOV R148, UR37 ;  /* 0x0000002500947c02 */ /* 0x000fea0008000f00 */
[----:B------:R-:W1:Y:S02]  /*7ae0*/  LDTM.x32 R4, tmem[UR4+0x20] ;  /* 0x00002004000479ee */ /* 0x000e6400082c0000 */
[----:B------:R-:W-:Y:S02]  /*7af0*/  @P6 LEA R149, R149, UR36, 0x3 ;  /* 0x0000002495956c11 */ /* 0x000fe4000f8e18ff */
[----:B------:R-:W-:Y:S02]  /*7b00*/  @P6 SHF.L.U32 R150, RZ, 0x1f, RZ ;  /* 0x0000001fff966819 */ /* 0x000fe400000006ff */
[----:B------:R-:W-:Y:S04]  /*7b10*/  @P6 IADD3 R149, PT, PT, R149, 0x50, RZ ;  /* 0x0000005095956810 */ /* 0x000fe80007ffe0ff */
[----:B------:R-:W-:Y:S02]  /*7b20*/  @P6 PRMT R148, R148, 0x654, R149 ;  /* 0x0000065494946816 */ /* 0x000fe40000000095 */
[----:B------:R-:W-:Y:S01]  /*7b30*/  LEA R149, R143, UR36, 0x3 ;  /* 0x000000248f957c11 */ /* 0x000fe2000f8e18ff */
[C---:B-1----:R-:W-:Y:S01]  /*7b40*/  FMUL R3, R46.reuse, R4 ;  /* 0x000000042e037220 */ /* 0x042fe20000400000 */
[C---:B------:R-:W-:Y:S01]  /*7b50*/  FMUL R0, R46.reuse, R5 ;  /* 0x000000052e007220 */ /* 0x040fe20000400000 */
[C---:B------:R-:W-:Y:S01]  /*7b60*/  FMUL R5, R46.reuse, R6 ;  /* 0x000000062e057220 */ /* 0x040fe20000400000 */
[----:B------:R-:W-:Y:S01]  /*7b70*/  FMUL R2, R46, R7 ;  /* 0x000000072e027220 */ /* 0x000fe20000400000 */
[C---:B---34-:R-:W-:Y:S01]  /*7b80*/  FFMA R52, R50.reuse, R76, R3 ;  /* 0x0000004c32347223 */ /* 0x058fe20000000003 */
        /* <DEDUP_REMOVED lines=61> */
[C---:B--2---:R-:W-:Y:S01]  /*7f60*/  FFMA R56, R50.reuse, R104, R31 ;  /* 0x0000006832387223 */ /* 0x044fe2000000001f */
        /* <DEDUP_REMOVED lines=13> */
[----:B------:R-:W-:Y:S01]  /*8040*/  UIADD3 UR8, UP0, UPT, UR50, 0x680, URZ ;  /* 0x0000068032087890 */ /* 0x000fe2000ff1e0ff */
[----:B------:R-:W-:Y:S01]  /*8050*/  R2UR UR7, R115 ;  /* 0x00000000730772ca */ /* 0x000fe200000e0000 */
[----:B------:R-:W-:Y:S02]  /*8060*/  UIADD3 UR5, UPT, UPT, UR41, 0x20, URZ ;  /* 0x0000002029057890 */ /* 0x000fe4000fffe0ff */
[----:B------:R-:W-:Y:S02]  /*8070*/  UIADD3 UR4, UPT, UPT, UR36, 0x4400, URZ ;  /* 0x0000440024047890 */ /* 0x000fe4000fffe0ff */
[----:B------:R-:W-:Y:S01]  /*8080*/  UIADD3.X UR9, UPT, UPT, URZ, UR51, URZ, UP0, !UPT ;  /* 0x00000033ff097290 */ /* 0x000fe200087fe4ff */
[----:B------:R-:W-:Y:S08]  /*8090*/  UMOV UR6, UR42 ;  /* 0x0000002a00067c82 */ /* 0x000ff00008000000 */
[----:B------:R1:W-:Y:S01]  /*80a0*/  UTMASTG.3D [UR4], [UR8] ;  /* 0x00000004080073b5 */ /* 0x0003e20008010000 */
[----:B------:R0:W-:Y:S01]  /*80b0*/  UTMACMDFLUSH ;  /* 0x00000000000079b7 */ /* 0x0001e20000000000 */
[----:B-1----:R-:W-:Y:S04]  /*80c0*/  DEPBAR.LE SB0, 0x1 ;  /* 0x000080400000791a */ /* 0x002fe80000000000 */
.L_x_113:
[----:B------:R-:W-:Y:S05]  /*80d0*/  BSYNC.RECONVERGENT B0 ;  /* 0x0000000000007941 */ /* 0x000fea0003800200 */
.L_x_112:
[----:B------:R-:W-:Y:S01]  /*80e0*/  BAR.SYNC.DEFER_BLOCKING 0x1, 0x80 ;  /* 0x0042000000007b1d */ /* 0x000fe20000010000 */
[----:B------:R-:W-:Y:S04]  /*80f0*/  UIADD3 UR40, UPT, UPT, UR52, 0x1, URZ ;  /* 0x0000000134287890 */ /* 0x000fe8000fffe0ff */
[----:B------:R-:W-:Y:S04]  /*8100*/  UISETP.NE.AND UP0, UPT, UR40, 0x4, UPT ;  /* 0x000000042800788c */ /* 0x000fe8000bf05270 */
[----:B------:R-:W-:Y:S01]  /*8110*/  USEL UR40, UR40, URZ, UP0 ;  /* 0x000000ff28287287 */ /* 0x000fe20008000000 */
[----:B------:R1:W-:Y:S01]  /*8120*/  @P6 SYNCS.ARRIVE.TRANS64.RED.A1T0 RZ, [R148+URZ], RZ ;  /* 0x000000ff94ff69a7 */ /* 0x0003e200081004ff */
[----:B------:R-:W-:Y:S01]  /*8130*/  BSSY B1, `(.L_x_114) ;  /* 0x0000020000017945 */ /* 0x000fe20003800000 */
[----:B------:R-:W2:Y:S02]  /*8140*/  @P6 SYNCS.PHASECHK.TRANS64.TRYWAIT P0, [R149+URZ+0x30], R150 ;  /* 0x00003096950065a7 */ /* 0x000ea400080011ff */
[----:B--2---:R-:W-:Y:S01]  /*8150*/  @P6 SEL R145, RZ, 0x1, !P0 ;  /* 0x00000001ff916807 */ /* 0x004fe20004000000 */
[----:B-1----:R-:W-:Y:S06]  /*8160*/  @!P6 BRA `(.L_x_115) ;  /* 0x000000000070e947 */ /* 0x002fec0003800000 */
        /* <DEDUP_REMOVED lines=9> */
[----:B------:R-:W-:Y:S04]  /*8200*/  SHF.L.U32 R4, RZ, 0x1f, RZ ;  /* 0x0000001fff047819 */ /* 0x000fe800000006ff */
[----:B------:R-:W1:Y:S02]  /*8210*/  SYNCS.PHASECHK.TRANS64.TRYWAIT P0, [R149+URZ+0x30], R4 ;  /* 0x00003004950075a7 */ /* 0x000e6400080011ff */
[----:B-1----:R-:W-:Y:S05]  /*8220*/  @!P0 BRA `(.L_x_118) ;  /* 0x0000004800d48947 */ /* 0x002fea0003800000 */
.L_x_117:
[----:B------:R-:W-:Y:S05]  /*8230*/  BSYNC B0 ;  /* 0x0000000000007941 */ /* 0x000fea0003800000 */
.L_x_116:
[----:B------:R-:W-:Y:S01]  /*8240*/  ISETP.NE.AND P0, PT, R147, RZ, PT ;  /* 0x000000ff9300720c */ /* 0x000fe20003f05270 */
[----:B------:R-:W-:Y:S11]  /*8250*/  VIADD R143, R143, 0x1 ;  /* 0x000000018f8f7836 */ /* 0x000ff60000000000 */
[----:B------:R-:W-:Y:S01]  /*8260*/  @!UPT UIADD3 URZ, UPT, UPT, URZ, URZ, URZ ;  /* 0x000000fffffff290 */ /* 0x000fe2000fffe0ff */
[----:B------:R2:W4:Y:S01]  /*8270*/  @P0 LDS.128 R76, [R2+UR36+0x400] ;  /* 0x00040024024c0984 */ /* 0x0005220008000c00 */
[--C-:B------:R-:W-:Y:S01]  /*8280*/  @P0 IMAD.IADD R7, R144, 0x1, R3.reuse ;  /* 0x0000000190070824 */ /* 0x100fe200078e0203 */
[C---:B-1----:R-:W-:Y:S01]  /*8290*/  @P0 IADD3 R4, PT, PT, R146.reuse, R5, RZ ;  /* 0x0000000592040210 */ /* 0x042fe20007ffe0ff */
        /* <DEDUP_REMOVED lines=9> */
.L_x_115:
[----:B------:R-:W-:Y:S05]  /*8330*/  BSYNC B1 ;  /* 0x0000000000017941 */ /* 0x000fea0003800000 */
.L_x_114:
[----:B--2---:R-:W-:Y:S05]  /*8340*/  VIADD R0, R48, 0x40 ;  /* 0x0000004030007836 */ /* 0x004fea0000000000 */
[----:B------:R-:W-:Y:S04]  /*8350*/  SHF.R.U32.HI R0, RZ, 0x15, R0 ;  /* 0x00000015ff007819 */ /* 0x000fe80000011600 */
[----:B------:R-:W-:Y:S11]  /*8360*/  LOP3.LUT P0, RZ, R0, 0x3, R121, 0x48, !PT ;  /* 0x0000000300ff7812 */ /* 0x000ff60007804879 */
[----:B------:R-:W-:Y:S02]  /*8370*/  @!UPT UIADD3 URZ, UPT, UPT, URZ, URZ, URZ ;  /* 0x000000fffffff290 */ /* 0x000fe4000fffe0ff */
[----:B------:R-:W-:Y:S05]  /*8380*/  @!P0 BRA `(.L_x_119) ;  /* 0x0000000000408947 */ /* 0x000fea0003800000 */
[----:B------:R-:W2:Y:S01]  /*8390*/  LDCU.64 UR8, c[0x4][0x70] ;  /* 0x01000e00ff0877ac */ /* 0x000ea20008000a00 */
[----:B------:R-:W-:Y:S01]  /*83a0*/  MOV R3, 0x0 ;  /* 0x0000000000037802 */ /* 0x000fe20000000f00 */
[----:B------:R-:W-:Y:S02]  /*83b0*/  HFMA2 R12, -RZ, RZ, 0, 5.9604644775390625e-08 ;  /* 0x00000001ff0c7431 */ /* 0x000fe400000001ff */
[----:B------:R-:W-:Y:S02]  /*83c0*/  IMAD.MOV.U32 R8, RZ, RZ, 0x192 ;  /* 0x00000192ff087424 */ /* 0x000fe400078e00ff */
[----:B------:R-:W-:Y:S01]  /*83d0*/  IMAD.MOV.U32 R13, RZ, RZ, RZ ;  /* 0x000000ffff0d7224 */ /* 0x000fe200078e00ff */
[----:B------:R-:W5:Y:S01]  /*83e0*/  LDCU.64 UR6, c[0x4][0x78] ;  /* 0x01000f00ff0677ac */ /* 0x000f620008000a00 */
[----:B------:R-:W1:Y:S01]  /*83f0*/  LDC.64 R2, c[0x4][R3] ;  /* 0x0100000003027b82 */ /* 0x000e620000000a00 */
[----:B------:R-:W3:Y:S01]  /*8400*/  LDCU.64 UR4, c[0x4][0x10] ;  /* 0x01000200ff0477ac */ /* 0x000ee20008000a00 */
[----:B--2---:R-:W-:Y:S01]  /*8410*/  MOV R5, UR9 ;  /* 0x0000000900057c02 */ /* 0x004fe20008000f00 */
[----:B------:R-:W-:Y:S01]  /*8420*/  IMAD.U32 R4, RZ, RZ, UR8 ;  /* 0x00000008ff047e24 */ /* 0x000fe2000f8e00ff */
[----:B-----5:R-:W-:Y:S01]  /*8430*/  MOV R7, UR7 ;  /* 0x0000000700077c02 */ /* 0x020fe20008000f00 */
[----:B------:R-:W-:Y:S01]  /*8440*/  IMAD.U32 R6, RZ, RZ, UR6 ;  /* 0x00000006ff067e24 */ /* 0x000fe2000f8e00ff */
[----:B---3--:R-:W-:Y:S01]  /*8450*/  MOV R11, UR5 ;  /* 0x00000005000b7c02 */ /* 0x008fe20008000f00 */
[----:B------:R-:W-:Y:S02]  /*8460*/  IMAD.U32 R10, RZ, RZ, UR4 ;  /* 0x00000004ff0a7e24 */ /* 0x000fe4000f8e00ff */
[----:B------:R-:W-:Y:S07]  /*8470*/  LEPC R20, `(.L_x_119) ;  /* 0x000000001014794e */ /* 0x000fee0000000000 */
[----:B-1--4-:R-:W-:Y:S05]  /*8480*/  CALL.ABS.NOINC R2 ;  /* 0x0000000002007343 */ /* 0x012fea0003c00000 */
.L_x_119:
[----:B------:R-:W-:Y:S05]  /*8490*/  WARPSYNC.ALL ;  /* 0x0000000000007948 */ /* 0x000fea0003800000 */
[----:B------:R-:W-:Y:S01]  /*84a0*/  R2UR UR4, R48 ;  /* 0x00000000300472ca */ /* 0x000fe200000e0000 */
[----:B------:R-:W-:Y:S01]  /*84b0*/  BSSY.RECONVERGENT B0, `(.L_x_120) ;  /* 0x0000064000007945 */ /* 0x000fe20003800200 */
[----:B------:R-:W-:Y:S02]  /*84c0*/  ISETP.NE.AND P6, PT, R137, RZ, PT ;  /* 0x000000ff8900720c */ /* 0x000fe40003fc5270 */
[----:B------:R-:W-:Y:S02]  /*84d0*/  ISETP.NE.AND P0, PT, R128, RZ, PT ;  /* 0x000000ff8000720c */ /* 0x000fe40003f05270 */
[----:B------:R-:W-:Y:S02]  /*84e0*/  MOV R149, UR40 ;  /* 0x0000002800957c02 */ /* 0x000fe40008000f00 */
[----:B------:R-:W-:Y:S05]  /*84f0*/  MOV R148, UR37 ;  /* 0x0000002500947c02 */ /* 0x000fea0008000f00 */
[----:B------:R-:W2:Y:S02]  /*8500*/  LDTM.x32 R4, tmem[UR4+0x40] ;  /* 0x00004004000479ee */ /* 0x000ea400082c0000 */
[----:B------:R-:W-:Y:S02]  /*8510*/  @P6 LEA R149, R149, UR36, 0x3 ;  /* 0x0000002495956c11 */ /* 0x000fe4000f8e18ff */
[----:B------:R-:W-:Y:S02]  /*8520*/  @P6 SHF.L.U32 R150, RZ, 0x1f, RZ ;  /* 0x0000001fff966819 */ /* 0x000fe400000006ff */
[----:B------:R-:W-:Y:S04]  /*8530*/  @P6 IADD3 R149, PT, PT, R149, 0x50, RZ ;  /* 0x0000005095956810 */ /* 0x000fe80007ffe0ff */
[----:B------:R-:W-:Y:S02]  /*8540*/  @P6 PRMT R148, R148, 0x654, R149 ;  /* 0x0000065494946816 */ /* 0x000fe40000000095 */
[----:B------:R-:W-:Y:S01]  /*8550*/  LEA R149, R143, UR36, 0x3 ;  /* 0x000000248f957c11 */ /* 0x000fe2000f8e18ff */
[C---:B--2---:R-:W-:Y:S01]  /*8560*/  FMUL R3, R46.reuse, R4 ;  /* 0x000000042e037220 */ /* 0x044fe20000400000 */
        /* <DEDUP_REMOVED lines=12> */
[C---:B-1----:R-:W-:Y:S01]  /*8630*/  FFMA R56, R50.reuse, R80, R7 ;  /* 0x0000005032387223 */ /* 0x042fe20000000007 */
        /* <DEDUP_REMOVED lines=52> */
[C---:B-1----:R-:W-:Y:S01]  /*8980*/  FFMA R56, R50.reuse, R104, R31 ;  /* 0x0000006832387223 */ /* 0x042fe2000000001f */
        /* <DEDUP_REMOVED lines=22> */
.L_x_121:
[----:B------:R-:W-:Y:S05]  /*8af0*/  BSYNC.RECONVERGENT B0 ;  /* 0x0000000000007941 */ /* 0x000fea0003800200 */
.L_x_120:
[----:B------:R-:W-:Y:S01]  /*8b00*/  BAR.SYNC.DEFER_BLOCKING 0x1, 0x80 ;  /* 0x0042000000007b1d */ /* 0x000fe20000010000 */
[----:B------:R-:W-:Y:S04]  /*8b10*/  UIADD3 UR43, UPT, UPT, UR40, 0x1, URZ ;  /* 0x00000001282b7890 */ /* 0x000fe8000fffe0ff */
[----:B------:R-:W-:Y:S04]  /*8b20*/  UISETP.NE.AND UP0, UPT, UR43, 0x4, UPT ;  /* 0x000000042b00788c */ /* 0x000fe8000bf05270 */
[----:B------:R-:W-:Y:S01]  /*8b30*/  USEL UR43, UR43, URZ, UP0 ;  /* 0x000000ff2b2b7287 */ /* 0x000fe20008000000 */
[----:B------:R1:W-:Y:S01]  /*8b40*/  @P6 SYNCS.ARRIVE.TRANS64.RED.A1T0 RZ, [R148+URZ], RZ ;  /* 0x000000ff94ff69a7 */ /* 0x0003e200081004ff */
[----:B------:R-:W-:Y:S01]  /*8b50*/  BSSY B1, `(.L_x_122) ;  /* 0x0000023000017945 */ /* 0x000fe20003800000 */
[----:B------:R-:W2:Y:S01]  /*8b60*/  @P6 SYNCS.PHASECHK.TRANS64.TRYWAIT P0, [R149+URZ+0x30], R150 ;  /* 0x00003096950065a7 */ /* 0x000ea200080011ff */
[----:B-1----:R-:W-:Y:S01]  /*8b70*/  HFMA2 R148, -RZ, RZ, 0, 0 ;  /* 0x00000000ff947431 */ /* 0x002fe200000001ff */
[----:B--2---:R-:W-:Y:S01]  /*8b80*/  @P6 SEL R145, RZ, 0x1, !P0 ;  /* 0x00000001ff916807 */ /* 0x004fe20004000000 */
[----:B------:R-:W-:Y:S06]  /*8b90*/  @!P6 BRA `(.L_x_123) ;  /* 0x000000000078e947 */ /* 0x000fec0003800000 */
        /* <DEDUP_REMOVED lines=12> */
.L_x_125:
[----:B------:R-:W-:Y:S05]  /*8c60*/  BSYNC B0 ;  /* 0x0000000000007941 */ /* 0x000fea0003800000 */
.L_x_124:
[----:B------:R-:W-:Y:S02]  /*8c70*/  ISETP.NE.AND P0, PT, R147, RZ, PT ;  /* 0x000000ff9300720c */ /* 0x000fe40003f05270 */
[----:B------:R-:W-:Y:S11]  /*8c80*/  IADD3 R143, PT, PT, R143, 0x1, RZ ;  /* 0x000000018f8f7810 */ /* 0x000ff60007ffe0ff */
[----:B------:R2:W4:Y:S01]  /*8c90*/  @P0 LDS.128 R76, [R2+UR36+0x400] ;  /* 0x00040024024c0984 */ /* 0x0005220008000c00 */
[----:B------:R-:W-:Y:S01]  /*8ca0*/  @P0 IMAD.IADD R7, R144, 0x1, R3 ;  /* 0x0000000190070824 */ /* 0x000fe200078e0203 */
[C---:B------:R-:W-:Y:S01]  /*8cb0*/  @P0 IADD3 R6, PT, PT, R146.reuse, R3, RZ ;  /* 0x0000000392060210 */ /* 0x040fe20007ffe0ff */
[C---:B-1----:R-:W-:Y:S01]  /*8cc0*/  @P0 IMAD.IADD R4, R146.reuse, 0x1, R5 ;  /* 0x0000000192040824 */ /* 0x042fe200078e0205 */
[----:B------:R2:W1:Y:S01]  /*8cd0*/  @P0 LDS.128 R80, [R0+0x400] ;  /* 0x0004000000500984 */ /* 0x0004620000000c00 */
[----:B------:R-:W-:Y:S03]  /*8ce0*/  @P0 IMAD.IADD R8, R146, 0x1, R7 ;  /* 0x0000000192080824 */ /* 0x000fe600078e0207 */
[----:B------:R2:W1:Y:S04]  /*8cf0*/  @P0 LDS.128 R84, [R5+0x400] ;  /* 0x0004000005540984 */ /* 0x0004680000000c00 */
[----:B------:R2:W1:Y:S04]  /*8d00*/  @P0 LDS.128 R88, [R4+0x400] ;  /* 0x0004000004580984 */ /* 0x0004680000000c00 */
[----:B------:R2:W1:Y:S04]  /*8d10*/  @P0 LDS.128 R92, [R3+0x400] ;  /* 0x00040000035c0984 */ /* 0x0004680000000c00 */
[----:B------:R2:W1:Y:S04]  /*8d20*/  @P0 LDS.128 R96, [R6+0x400] ;  /* 0x0004000006600984 */ /* 0x0004680000000c00 */
[----:B------:R2:W1:Y:S04]  /*8d30*/  @P0 LDS.128 R100, [R7+0x400] ;  /* 0x0004000007640984 */ /* 0x0004680000000c00 */
[----:B------:R2:W1:Y:S01]  /*8d40*/  @P0 LDS.128 R104, [R8+0x400] ;  /* 0x0004000008680984 */ /* 0x0004620000000c00 */
[C---:B------:R-:W-:Y:S04]  /*8d50*/  ISETP.NE.AND P0, PT, R143.reuse, 0x4, PT ;  /* 0x000000048f00780c */ /* 0x040fe80003f05270 */
[----:B------:R-:W-:Y:S02]  /*8d60*/  SEL R143, R143, RZ, P0 ;  /* 0x000000ff8f8f7207 */ /* 0x000fe40000000000 */
[----:B------:R-:W-:Y:S02]  /*8d70*/  SEL R148, RZ, 0x1, P0 ;  /* 0x00000001ff947807 */ /* 0x000fe40000000000 */
.L_x_123:
[----:B------:R-:W-:Y:S05]  /*8d80*/  BSYNC B1 ;  /* 0x0000000000017941 */ /* 0x000fea0003800000 */
.L_x_122:
        /* <DEDUP_REMOVED lines=21> */
.L_x_127:
        /* <DEDUP_REMOVED lines=9> */
[----:B------:R-:W-:Y:S02]  /*8f70*/  @P6 SHF.L.U32 R151, R148, 0x1f, RZ ;  /* 0x0000001f94976819 */ /* 0x000fe400000006ff */
        /* <DEDUP_REMOVED lines=92> */
.L_x_129:
[----:B------:R-:W-:Y:S05]  /*9540*/  BSYNC.RECONVERGENT B0 ;  /* 0x0000000000007941 */ /* 0x000fea0003800200 */
.L_x_128:
        /* <DEDUP_REMOVED lines=18> */
[----:B------:R-:W-:Y:S04]  /*9670*/  SHF.L.U32 R7, R148, 0x1f, RZ ;  /* 0x0000001f94077819 */ /* 0x000fe800000006ff */
[----:B------:R-:W1:Y:S02]  /*9680*/  SYNCS.PHASECHK.TRANS64.TRYWAIT P0, [R150+URZ+0x30], R7 ;  /* 0x00003007960075a7 */ /* 0x000e6400080011ff */
[----:B-1----:R-:W-:Y:S05]  /*9690*/  @!P0 BRA `(.L_x_134) ;  /* 0x0000003400e08947 */ /* 0x002fea0003800000 */
.L_x_133:
[----:B------:R-:W-:Y:S05]  /*96a0*/  BSYNC B0 ;  /* 0x0000000000007941 */ /* 0x000fea0003800000 */
.L_x_132:
[----:B------:R-:W-:Y:S01]  /*96b0*/  ISETP.NE.AND P0, PT, R147, RZ, PT ;  /* 0x000000ff9300720c */ /* 0x000fe20003f05270 */
[----:B------:R-:W-:Y:S11]  /*96c0*/  VIADD R143, R143, 0x1 ;  /* 0x000000018f8f7836 */ /* 0x000ff60000000000 */
[----:B------:R-:W-:Y:S01]  /*96d0*/  @!UPT UIADD3 URZ, UPT, UPT, URZ, URZ, URZ ;  /* 0x000000fffffff290 */ /* 0x000fe2000fffe0ff */
[----:B------:R2:W4:Y:S01]  /*96e0*/  @P0 LDS.128 R76, [R2+UR36+0x400] ;  /* 0x00040024024c0984 */ /* 0x0005220008000c00 */
[----:B-1----:R-:W-:Y:S02]  /*96f0*/  @P0 IMAD.IADD R7, R144, 0x1, R3 ;  /* 0x0000000190070824 */ /* 0x002fe400078e0203 */
[C---:B------:R-:W-:Y:S01]  /*9700*/  @P0 IMAD.IADD R4, R146.reuse, 0x1, R5 ;  /* 0x0000000192040824 */ /* 0x040fe200078e0205 */
[----:B------:R2:W1:Y:S01]  /*9710*/  @P0 LDS.128 R80, [R0+0x400] ;  /* 0x0004000000500984 */ /* 0x0004620000000c00 */
[C---:B------:R-:W-:Y:S02]  /*9720*/  @P0 IMAD.IADD R6, R146.reuse, 0x1, R3 ;  /* 0x0000000192060824 */ /* 0x040fe400078e0203 */
[----:B------:R-:W-:Y:S01]  /*9730*/  @P0 IMAD.IADD R8, R146, 0x1, R7 ;  /* 0x0000000192080824 */ /* 0x000fe200078e0207 */
[----:B------:R2:W1:Y:S04]  /*9740*/  @P0 LDS.128 R84, [R5+0x400] ;  /* 0x0004000005540984 */ /* 0x0004680000000c00 */
[----:B------:R2:W1:Y:S04]  /*9750*/  @P0 LDS.128 R88, [R4+0x400] ;  /* 0x0004000004580984 */ /* 0x0004680000000c00 */
[----:B------:R2:W1:Y:S04]  /*9760*/  @P0 LDS.128 R92, [R3+0x400] ;  /* 0x00040000035c0984 */ /* 0x0004680000000c00 */
[----:B------:R2:W1:Y:S04]  /*9770*/  @P0 LDS.128 R96, [R6+0x400] ;  /* 0x0004000006600984 */ /* 0x0004680000000c00 */
[----:B------:R2:W1:Y:S04]  /*9780*/  @P0 LDS.128 R100, [R7+0x400] ;  /* 0x0004000007640984 */ /* 0x0004680000000c00 */
[----:B------:R2:W1:Y:S01]  /*9790*/  @P0 LDS.128 R104, [R8+0x400] ;  /* 0x0004000008680984 */ /* 0x0004620000000c00 */
[C---:B------:R-:W-:Y:S04]  /*97a0*/  ISETP.NE.AND P0, PT, R143.reuse, 0x4, PT ;  /* 0x000000048f00780c */ /* 0x040fe80003f05270 */
[----:B------:R-:W-:Y:S02]  /*97b0*/  SEL R9, RZ, 0x1, P0 ;  /* 0x00000001ff097807 */ /* 0x000fe40000000000 */
[----:B------:R-:W-:Y:S02]  /*97c0*/  SEL R143, R143, RZ, P0 ;  /* 0x000000ff8f8f7207 */ /* 0x000fe40000000000 */
[----:B------:R-:W-:Y:S02]  /*97d0*/  LOP3.LUT R148, R148, R9, RZ, 0x3c, !PT ;  /* 0x0000000994947212 */ /* 0x000fe400078e3cff */
.L_x_131:
[----:B------:R-:W-:Y:S05]  /*97e0*/  BSYNC B1 ;  /* 0x0000000000017941 */ /* 0x000fea0003800000 */
.L_x_130:
        /* <DEDUP_REMOVED lines=21> */
.L_x_135:
        /* <DEDUP_REMOVED lines=95> */
[----:B------:R-:W-:Y:S02]  /*9f30*/  UIADD3 UR8, UP0, UPT, UR50, 0x680, URZ ;  /* 0x0000068032087890 */ /* 0x000fe4000ff1e0ff */
[----:B------:R-:W-:Y:S02]  /*9f40*/  UIADD3 UR5, UPT, UPT, UR41, 0x80, URZ ;  /* 0x0000008029057890 */ /* 0x000fe4000fffe0ff */
[----:B------:R-:W-:Y:S01]  /*9f50*/  IMAD.U32 R122, RZ, RZ, UR10 ;  /* 0x0000000aff7a7e24 */ /* 0x000fe2000f8e00ff */
[----:B------:R-:W-:Y:S01]  /*9f60*/  UIADD3.X UR9, UPT, UPT, URZ, UR51, URZ, UP0, !UPT ;  /* 0x00000033ff097290 */ /* 0x000fe200087fe4ff */
[----:B------:R-:W-:Y:S03]  /*9f70*/  UMOV UR6, UR42 ;  /* 0x0000002a00067c82 */ /* 0x000fe60008000000 */
[----:B------:R-:W-:Y:S11]  /*9f80*/  R2UR UR4, R122 ;  /* 0x000000007a0472ca */ /* 0x000ff600000e0000 */
[----:B------:R-:W-:Y:S02]  /*9f90*/  @!UPT UIADD3 URZ, UPT, UPT, URZ, URZ, URZ ;  /* 0x000000fffffff290 */ /* 0x000fe4000fffe0ff */
[----:B------:R1:W-:Y:S01]  /*9fa0*/  UTMASTG.3D [UR4], [UR8] ;  /* 0x00000004080073b5 */ /* 0x0003e20008010000 */
[----:B------:R0:W-:Y:S01]  /*9fb0*/  UTMACMDFLUSH ;  /* 0x00000000000079b7 */ /* 0x0001e20000000000 */
[----:B-1----:R-:W-:Y:S04]  /*9fc0*/  DEPBAR.LE SB0, 0x1 ;  /* 0x000080400000791a */ /* 0x002fe80000000000 */
.L_x_137:
[----:B------:R-:W-:Y:S05]  /*9fd0*/  BSYNC.RECONVERGENT B0 ;  /* 0x0000000000007941 */ /* 0x000fea0003800200 */
.L_x_136:
        /* <DEDUP_REMOVED lines=21> */
.L_x_141:
[----:B------:R-:W-:Y:S05]  /*a130*/  BSYNC B0 ;  /* 0x0000000000007941 */ /* 0x000fea0003800000 */
.L_x_140:
        /* <DEDUP_REMOVED lines=19> */
.L_x_139:
[----:B------:R-:W-:Y:S05]  /*a270*/  BSYNC B1 ;  /* 0x0000000000017941 */ /* 0x000fea0003800000 */
.L_x_138:
        /* <DEDUP_REMOVED lines=21> */
.L_x_143:
        /* <DEDUP_REMOVED lines=102> */
.L_x_145:
[----:B------:R-:W-:Y:S05]  /*aa30*/  BSYNC.RECONVERGENT B0 ;  /* 0x0000000000007941 */ /* 0x000fea0003800200 */
.L_x_144:
        /* <DEDUP_REMOVED lines=21> */
.L_x_149:
[----:B------:R-:W-:Y:S05]  /*ab90*/  BSYNC B0 ;  /* 0x0000000000007941 */ /* 0x000fea0003800000 */
.L_x_148:
        /* <DEDUP_REMOVED lines=19> */
.L_x_147:
[----:B------:R-:W-:Y:S05]  /*acd0*/  BSYNC B1 ;  /* 0x0000000000017941 */ /* 0x000fea0003800000 */
.L_x_146:
        /* <DEDUP_REMOVED lines=21> */
.L_x_151:
[----:B------:R-:W-:Y:S05]  /*ae30*/  WARPSYNC.ALL ;  /* 0x0000000000007948 */ /* 0x000fea0003800000 */
[----:B------:R-:W-:Y:S01]  /*ae40*/  R2UR UR4, R48 ;  /* 0x00000000300472ca */ /* 0x000fe200000e0000 */
[----:B------:R-:W-:Y:S01]  /*ae50*/  BSSY.RECONVERGENT B0, `(.L_x_152) ;  /* 0x0000064000007945 */ /* 0x000fe20003800200 */
[----:B------:R-:W-:Y:S02]  /*ae60*/  ISETP.NE.AND P6, PT, R137, RZ, PT ;  /* 0x000000ff8900720c */ /* 0x000fe40003fc5270 */
[----:B---3--:R-:W-:Y:S02]  /*ae70*/  MOV R52, UR40 ;  /* 0x0000002800347c02 */ /* 0x008fe40008000f00 */
[----:B------:R-:W-:Y:S02]  /*ae80*/  MOV R149, UR37 ;  /* 0x0000002500957c02 */ /* 0x000fe40008000f00 */
[----:B------:R-:W-:Y:S05]  /*ae90*/  ISETP.NE.AND P0, PT, R128, RZ, PT ;  /* 0x000000ff8000720c */ /* 0x000fea0003f05270 */
[----:B------:R-:W2:Y:S02]  /*aea0*/  LDTM.x32 R4, tmem[UR4+0xc0] ;  /* 0x0000c004000479ee */ /* 0x000ea400082c0000 */
[----:B------:R-:W-:Y:S04]  /*aeb0*/  @P6 LEA R52, R52, UR36, 0x3 ;  /* 0x0000002434346c11 */ /* 0x000fe8000f8e18ff */
[----:B------:R-:W-:Y:S04]  /*aec0*/  @P6 IADD3 R52, PT, PT, R52, 0x50, RZ ;  /* 0x0000005034346810 */ /* 0x000fe80007ffe0ff */
[----:B------:R-:W-:Y:S01]  /*aed0*/  @P6 PRMT R149, R149, 0x654, R52 ;  /* 0x0000065495956816 */ /* 0x000fe20000000034 */
[C---:B--2---:R-:W-:Y:S01]  /*aee0*/  FMUL R3, R46.reuse, R4 ;  /* 0x000000042e037220 */ /* 0x044fe20000400000 */
[C---:B------:R-:W-:Y:S01]  /*aef0*/  FMUL R0, R46.reuse, R5 ;  /* 0x000000052e007220 */ /* 0x040fe20000400000 */
[C---:B------:R-:W-:Y:S01]  /*af00*/  FMUL R5, R46.reuse, R6 ;  /* 0x000000062e057220 */ /* 0x040fe20000400000 */
[----:B------:R-:W-:Y:S01]  /*af10*/  FMUL R2, R46, R7 ;  /* 0x000000072e027220 */ /* 0x000fe20000400000 */
[C---:B----4-:R-:W-:Y:S01]  /*af20*/  FFMA R52, R50.reuse, R76, R3 ;  /* 0x0000004c32347223 */ /* 0x050fe20000000003 */
        /* <DEDUP_REMOVED lines=65> */
[----:B------:R-:W-:Y:S01]  /*b340*/  FFMA R59, R50, R107, R0 ;  /* 0x0000006b323b7223 */ /* 0x000fe20000000000 */
[----:B---3--:R-:W-:Y:S02]  /*b350*/  LEA R60, R143, UR36, 0x3 ;  /* 0x000000248f3c7c11 */ /* 0x008fe4000f8e18ff */
[----:B------:R-:W-:Y:S02]  /*b360*/  @P6 SHF.L.U32 R61, R148, 0x1f, RZ ;  /* 0x0000001f943d6819 */ /* 0x000fe400000006ff */
        /* <DEDUP_REMOVED lines=18> */
.L_x_153:
[----:B------:R-:W-:Y:S05]  /*b490*/  BSYNC.RECONVERGENT B0 ;  /* 0x0000000000007941 */ /* 0x000fea0003800200 */
.L_x_152:
        /* <DEDUP_REMOVED lines=21> */
.L_x_157:
[----:B------:R-:W-:Y:S05]  /*b5f0*/  BSYNC B0 ;  /* 0x0000000000007941 */ /* 0x000fea0003800000 */
.L_x_156:
[----:B------:R-:W-:Y:S11]  /*b600*/  ISETP.NE.AND P0, PT, R147, RZ, PT ;  /* 0x000000ff9300720c */ /* 0x000ff60003f05270 */
[----:B------:R-:W-:Y:S02]  /*b610*/  @!UPT UIADD3 URZ, UPT, UPT, URZ, URZ, URZ ;  /* 0x000000fffffff290 */ /* 0x000fe4000fffe0ff */
[----:B------:R2:W3:Y:S01]  /*b620*/  @P0 LDS.128 R76, [R143+UR36+0x400] ;  /* 0x000400248f4c0984 */ /* 0x0004e20008000c00 */
[----:B-1----:R-:W-:Y:S01]  /*b630*/  @P0 IMAD.IADD R9, R144, 0x1, R5 ;  /* 0x0000000190090824 */ /* 0x002fe200078e0205 */
        /* <DEDUP_REMOVED lines=10> */
.L_x_155:
[----:B------:R-:W-:Y:S05]  /*b6e0*/  BSYNC B1 ;  /* 0x0000000000017941 */ /* 0x000fea0003800000 */
.L_x_154:
        /* <DEDUP_REMOVED lines=21> */
.L_x_159:
[----:B------:R-:W-:Y:S01]  /*b840*/  ISETP.NE.AND P0, PT, R128, RZ, PT ;  /* 0x000000ff8000720c */ /* 0x000fe20003f05270 */
[----:B------:R-:W-:Y:S05]  /*b850*/  WARPSYNC.ALL ;  /* 0x0000000000007948 */ /* 0x000fea0003800000 */
[----:B------:R-:W-:Y:S01]  /*b860*/  R2UR UR4, R48 ;  /* 0x00000000300472ca */ /* 0x000fe200000e0000 */
[----:B------:R-:W-:Y:S01]  /*b870*/  BSSY.RECONVERGENT B0, `(.L_x_160) ;  /* 0x0000060000007945 */ /* 0x000fe20003800200 */
[----:B------:R-:W-:Y:S11]  /*b880*/  R2UR UR5, R141 ;  /* 0x000000008d0572ca */ /* 0x000ff600000e0000 */
[----:B------:R-:W2:Y:S01]  /*b890*/  LDTM.x32 R4, tmem[UR4+0xe0] ;  /* 0x0000e004000479ee */ /* 0x000ea200082c0000 */
[----:B------:R-:W-:Y:S01]  /*b8a0*/  NOP ;  /* 0x0000000000007918 */ /* 0x000fe20000000000 */
[----:B------:R-:W-:Y:S04]  /*b8b0*/  UIADD3 UR5, UPT, UPT, UR5, 0xb0, URZ ;  /* 0x000000b005057890 */ /* 0x000fe8000fffe0ff */
[----:B------:R-:W-:Y:S09]  /*b8c0*/  UPRMT UR5, UR37, 0x654, UR5 ;  /* 0x0000065425057896 */ /* 0x000ff20008000005 */
[----:B--2---:R-:W-:Y:S01]  /*b8d0*/  SYNCS.ARRIVE.TRANS64.RED.A1T0 RZ, [UR5], RZ ;  /* 0x000000ffffff79a7 */ /* 0x004fe20008100405 */
[C---:B------:R-:W-:Y:S01]  /*b8e0*/  FMUL R3, R46.reuse, R4 ;  /* 0x000000042e037220 */ /* 0x040fe20000400000 */
        /* <DEDUP_REMOVED lines=11> */
[----:B------:R-:W-:Y:S01]  /*b9a0*/  STS.128 [R140+UR36+0xc400], R52 ;  /* 0x00c400348c007988 */ /* 0x000fe20008000c24 */
        /* <DEDUP_REMOVED lines=8> */
[----:B------:R-:W-:Y:S01]  /*ba30*/  STS.128 [R139+0xc400], R56 ;  /* 0x00c400388b007388 */ /* 0x000fe20000000c00 */
        /* <DEDUP_REMOVED lines=34> */
[C---:B------:R-:W-:Y:S01]  /*bc60*/  FMUL R26, R46.reuse, R31 ;  /* 0x0000001f2e1a7220 */ /* 0x040fe20000400000 */
[C---:B------:R-:W-:Y:S01]  /*bc70*/  FMUL R31, R46.reuse, R32 ;  /* 0x000000202e1f7220 */ /* 0x040fe20000400000 */
[C---:B------:R-:W-:Y:S01]  /*bc80*/  FMUL R28, R46.reuse, R33 ;  /* 0x000000212e1c7220 */ /* 0x040fe20000400000 */
[----:B------:R-:W-:Y:S01]  /*bc90*/  FMUL R33, R46, R34 ;  /* 0x000000222e217220 */ /* 0x000fe20000400000 */
[----:B------:R2:W-:Y:S01]  /*bca0*/  STS.128 [R134+0xc400], R16 ;  /* 0x00c4001086007388 */ /* 0x0005e20000000c00 */
[C---:B-1----:R-:W-:Y:S01]  /*bcb0*/  FFMA R4, R50.reuse, R100, R27 ;  /* 0x0000006432047223 */ /* 0x042fe2000000001b */
[C---:B------:R-:W-:Y:S01]  /*bcc0*/  FFMA R5, R50.reuse, R101, R24 ;  /* 0x0000006532057223 */ /* 0x040fe20000000018 */
[C---:B------:R-:W-:Y:S01]  /*bcd0*/  FFMA R6, R50.reuse, R102, R29 ;  /* 0x0000006632067223 */ /* 0x040fe2000000001d */
[----:B------:R-:W-:Y:S01]  /*bce0*/  FFMA R7, R50, R103, R26 ;  /* 0x0000006732077223 */ /* 0x000fe2000000001a */
[----:B------:R-:W-:Y:S01]  /*bcf0*/  FMUL R30, R46, R35 ;  /* 0x000000232e1e7220 */ /* 0x000fe20000400000 */
[C---:B------:R-:W-:Y:S01]  /*bd00*/  FFMA R20, R50.reuse, R104, R31 ;  /* 0x0000006832147223 */ /* 0x040fe2000000001f */
        /* <DEDUP_REMOVED lines=22> */
.L_x_161:
[----:B------:R-:W-:Y:S05]  /*be70*/  BSYNC.RECONVERGENT B0 ;  /* 0x0000000000007941 */ /* 0x000fea0003800200 */
.L_x_160:
[----:B------:R-:W-:Y:S01]  /*be80*/  BAR.SYNC.DEFER_BLOCKING 0x1, 0x80 ;  /* 0x0042000000007b1d */ /* 0x000fe20000010000 */
[----:B------:R-:W-:Y:S01]  /*be90*/  UISETP.NE.AND UP0, UPT, UR48, -0x8, UPT ;  /* 0xfffffff83000788c */ /* 0x000fe2000bf05270 */
[----:B------:R-:W-:Y:S08]  /*bea0*/  IADD3 R44, PT, PT, R44, 0x1, RZ ;  /* 0x000000012c2c7810 */ /* 0x000ff00007ffe0ff */
[----:B------:R-:W-:Y:S05]  /*beb0*/  BRA.U !UP0, `(.L_x_162) ;  /* 0x0000000108287547 */ /* 0x000fea000b800000 */
[----:B------:R-:W-:Y:S01]  /*bec0*/  ISETP.NE.AND P0, PT, R137, RZ, PT ;  /* 0x000000ff8900720c */ /* 0x000fe20003f05270 */
[----:B------:R-:W-:Y:S01]  /*bed0*/  IMAD.U32 R3, RZ, RZ, UR52 ;  /* 0x00000034ff037e24 */ /* 0x000fe2000f8e00ff */
[----:B------:R-:W-:Y:S01]  /*bee0*/  UIADD3 UR52, UPT, UPT, UR52, 0x1, URZ ;  /* 0x0000000134347890 */ /* 0x000fe2000fffe0ff */
[----:B------:R-:W-:Y:S03]  /*bef0*/  IMAD.U32 R0, RZ, RZ, UR37 ;  /* 0x00000025ff007e24 */ /* 0x000fe6000f8e00ff */
[----:B------:R-:W-:Y:S04]  /*bf00*/  UISETP.NE.AND UP0, UPT, UR52, 0x4, UPT ;  /* 0x000000043400788c */ /* 0x000fe8000bf05270 */
[----:B------:R-:W-:Y:S03]  /*bf10*/  USEL UR52, UR52, URZ, UP0 ;  /* 0x000000ff34347287 */ /* 0x000fe60008000000 */
[----:B------:R-:W-:Y:S05]  /*bf20*/  @P0 LEA R3, R3, UR36, 0x3 ;  /* 0x0000002403030c11 */ /* 0x000fea000f8e18ff */
[----:B------:R-:W-:Y:S05]  /*bf30*/  @P0 VIADD R3, R3, 0x50 ;  /* 0x0000005003030836 */ /* 0x000fea0000000000 */
[----:B------:R-:W-:Y:S04]  /*bf40*/  @P0 PRMT R0, R0, 0x654, R3 ;  /* 0x0000065400000816 */ /* 0x000fe80000000003 */
[----:B------:R1:W-:Y:S03]  /*bf50*/  @P0 SYNCS.ARRIVE.TRANS64.RED.A1T0 RZ, [R0+URZ], RZ ;  /* 0x000000ff00ff09a7 */ /* 0x0003e600081004ff */
.L_x_162:
[----:B------:R-:W-:Y:S01]  /*bf60*/  ISETP.NE.AND P2, PT, R129, RZ, PT ;  /* 0x000000ff8100720c */ /* 0x000fe20003f45270 */
[----:B------:R-:W-:Y:S01]  /*bf70*/  UIADD3 UR48, UPT, UPT, UR48, 0x8, URZ ;  /* 0x0000000830307890 */ /* 0x000fe2000fffe0ff */
[----:B------:R-:W-:Y:S01]  /*bf80*/  ISETP.NE.AND P0, PT, R131, 0x2, PT ;  /* 0x000000028300780c */ /* 0x000fe20003f05270 */
[----:B--2---:R-:W-:Y:S01]  /*bf90*/  IMAD.IADD R20, R43, 0x1, R49 ;  /* 0x000000012b147824 */ /* 0x004fe200078e0231 */
[----:B------:R-:W-:Y:S01]  /*bfa0*/  ISETP.NE.AND P1, PT, R44, 0x2, PT ;  /* 0x000000022c00780c */ /* 0x000fe20003f25270 */
[----:B------:R-:W-:Y:S01]  /*bfb0*/  IMAD.IADD R21, R45, 0x1, R114 ;  /* 0x000000012d157824 */ /* 0x000fe200078e0272 */
[----:B------:R-:W-:Y:S02]  /*bfc0*/  SEL R3, RZ, 0x1, P0 ;  /* 0x00000001ff037807 */ /* 0x000fe40000000000 */
[----:B-1----:R-:W-:Y:S02]  /*bfd0*/  SEL R0, RZ, 0x1, P1 ;  /* 0x00000001ff007807 */ /* 0x002fe40000800000 */
[----:B------:R-:W-:Y:S02]  /*bfe0*/  LOP3.LUT R124, R124, R3, RZ, 0x3c, !PT ;  /* 0x000000037c7c7212 */ /* 0x000fe400078e3cff */
[----:B------:R-:W-:Y:S02]  /*bff0*/  LOP3.LUT R125, R125, R0, RZ, 0x3c, !PT ;  /* 0x000000007d7d7212 */ /* 0x000fe400078e3cff */
[----:B------:R-:W-:Y:S02]  /*c000*/  @P2 R2UR UR4, R123 ;  /* 0x000000007b0422ca */ /* 0x000fe400000e0000 */
[----:B------:R-:W-:Y:S02]  /*c010*/  SEL R131, R131, RZ, P0 ;  /* 0x000000ff83837207 */ /* 0x000fe40000000000 */
[----:B------:R-:W-:Y:S09]  /*c020*/  SEL R44, R44, RZ, P1 ;  /* 0x000000ff2c2c7207 */ /* 0x000ff20000800000 */
[----:B------:R-:W-:Y:S01]  /*c030*/  IMAD.U32 R115, RZ, RZ, UR4 ;  /* 0x00000004ff737e24 */ /* 0x000fe2000f8e00ff */
[----:B------:R-:W-:Y:S06]  /*c040*/  @P2 BRA `(.L_x_163) ;  /* 0xffffff9c00b42947 */ /* 0x000fec000383ffff */
[----:B------:R-:W-:-:S09]  /*c050*/  UISETP.NE.AND UP0, UPT, UR49, URZ, UPT ;  /* 0x000000ff3100728c */ /* 0x000fd2000bf05270 */
[----:B------:R-:W-:Y:S05]  /*c060*/  BRA.U !UP0, `(.L_x_164) ;  /* 0x0000000108487547 */ /* 0x000fea000b800000 */
[----:B------:R-:W1:Y:S02]  /*c070*/  LDCU.64 UR4, c[0x0][0x890] ;  /* 0x00011200ff0477ac */ /* 0x000e640008000a00 */
[----:B-1----:R-:W-:-:S04]  /*c080*/  UISETP.NE.U32.AND UP0, UPT, UR4, URZ, UPT ;  /* 0x000000ff0400728c */ /* 0x002fc8000bf05070 */
[----:B------:R-:W-:-:S09]  /*c090*/  UISETP.NE.AND.EX UP0, UPT, UR5, URZ, UPT, UP0 ;  /* 0x000000ff0500728c */ /* 0x000fd2000bf05300 */
[----:B------:R-:W-:Y:S05]  /*c0a0*/  BRA.U UP0, `(.L_x_165) ;  /* 0x00000001000c7547 */ /* 0x000fea000b800000 */
[----:B------:R-:W-:-:S13]  /*c0b0*/  FSETP.NEU.AND P0, PT, R50, RZ, PT ;  /* 0x000000ff3200720b */ /* 0x000fda0003f0d000 */
[----:B------:R-:W-:Y:S05]  /*c0c0*/  @!P0 EXIT ;  /* 0x000000000000894d */ /* 0x000fea0003800000 */
[----:B------:R-:W-:Y:S05]  /*c0d0*/  BRA `(.L_x_164) ;  /* 0x00000000002c7947 */ /* 0x000fea0003800000 */
.L_x_165:
[----:B------:R-:W-:Y:S01]  /*c0e0*/  ISETP.NE.AND P0, PT, R130, RZ, PT ;  /* 0x000000ff8200720c */ /* 0x000fe20003f05270 */
[----:B------:R-:W-:-:S12]  /*c0f0*/  BSSY.RECONVERGENT B0, `(.L_x_164) ;  /* 0x0000009000007945 */ /* 0x000fd80003800200 */
[----:B------:R-:W-:Y:S05]  /*c100*/  @P0 BRA `(.L_x_166) ;  /* 0x0000000000140947 */ /* 0x000fea0003800000 */
[----:B------:R-:W1:Y:S02]  /*c110*/  LDCU.64 UR4, c[0x0][0x888] ;  /* 0x00011100ff0477ac */ /* 0x000e640008000a00 */
[----:B-1----:R-:W-:-:S04]  /*c120*/  ISETP.NE.U32.AND P0, PT, RZ, UR4, PT ;  /* 0x00000004ff007c0c */ /* 0x002fc8000bf05070 */
[----:B------:R-:W-:-:S13]  /*c130*/  ISETP.NE.AND.EX P0, PT, RZ, UR5, PT, P0 ;  /* 0x00000005ff007c0c */ /* 0x000fda000bf05300 */
[----:B------:R-:W-:Y:S05]  /*c140*/  @!P0 EXIT ;  /* 0x000000000000894d */ /* 0x000fea0003800000 */
[----:B------:R-:W-:Y:S05]  /*c150*/  BRA `(.L_x_167) ;  /* 0x0000000000087947 */ /* 0x000fea0003800000 */
.L_x_166:
[----:B------:R-:W-:-:S13]  /*c160*/  FSETP.NEU.AND P0, PT, R50, RZ, PT ;  /* 0x000000ff3200720b */ /* 0x000fda0003f0d000 */
[----:B------:R-:W-:Y:S05]  /*c170*/  @!P0 EXIT ;  /* 0x000000000000894d */ /* 0x000fea0003800000 */
.L_x_167:
[----:B------:R-:W-:Y:S05]  /*c180*/  BSYNC.RECONVERGENT B0 ;  /* 0x0000000000007941 */ /* 0x000fea0003800200 */
.L_x_164:
[----:B------:R-:W-:Y:S01]  /*c190*/  ULEA UR4, UR52, UR36, 0x3 ;  /* 0x0000002434047291 */ /* 0x000fe2000f8e18ff */
[----:B------:R-:W-:-:S04]  /*c1a0*/  DEPBAR.LE SB0, 0x0 ;  /* 0x000080000000791a */ /* 0x000fc80000000000 */
[----:B------:R-:W-:-:S04]  /*c1b0*/  UIADD3 UR4, UPT, UPT, UR4, 0x50, URZ ;  /* 0x0000005004047890 */ /* 0x000fc8000fffe0ff */
[----:B------:R-:W-:-:S09]  /*c1c0*/  UPRMT UR4, UR37, 0x654, UR4 ;  /* 0x0000065425047896 */ /* 0x000fd20008000004 */
[----:B------:R-:W-:Y:S01]  /*c1d0*/  SYNCS.ARRIVE.TRANS64.RED.A1T0 RZ, [UR4], RZ ;  /* 0x000000ffffff79a7 */ /* 0x000fe20008100404 */
[----:B------:R-:W-:Y:S05]  /*c1e0*/  EXIT ;  /* 0x000000000000794d */ /* 0x000fea0003800000 */
.L_x_19:
[----:B--2---:R2:W1:Y:S02]  /*c1f0*/  SYNCS.PHASECHK.TRANS64.TRYWAIT P0, [R3+URZ+0xd0], R2 ;  /* 0x0000d002030075a7 */ /* 0x00446400080011ff */
[----:B-1----:R-:W-:Y:S05]  /*c200*/  @!P0 NANOSLEEP.SYNCS 0x989680 ;  /* 0x009896800000895d */ /* 0x002fea0003900000 */
[----:B------:R-:W1:Y:S02]  /*c210*/  @!P0 SYNCS.PHASECHK.TRANS64 P0, [R3+URZ+0xd0], R2 ;  /* 0x0000d002030085a7 */ /* 0x000e6400080010ff */
[----:B-1----:R-:W-:Y:S05]  /*c220*/  @!P0 BRA `(.L_x_19) ;  /* 0xfffffffc00f08947 */ /* 0x002fea000383ffff */
[----:B------:R-:W-:Y:S05]  /*c230*/  BRA `(.L_x_168) ;  /* 0xffffff5000d47947 */ /* 0x000fea000383ffff */
.L_x_22:
[----:B------:R-:W-:-:S13]  /*c240*/  R2UR UR6, R2 ;  /* 0x00000000020672ca */ /* 0x000fda00000e0000 */
[----:B------:R-:W-:-:S07]  /*c250*/  MOV R6, UR6 ;  /* 0x0000000600067c02 */ /* 0x000fce0008000f00 */
.L_x_169:
[----:B-1----:R1:W2:Y:S02]  /*c260*/  SYNCS.PHASECHK.TRANS64.TRYWAIT P0, [R6+URZ+0x18], R17 ;  /* 0x00001811060075a7 */ /* 0x0022a400080011ff */
[----:B--2---:R-:W-:Y:S05]  /*c270*/  @!P0 NANOSLEEP.SYNCS 0x989680 ;  /* 0x009896800000895d */ /* 0x004fea0003900000 */
[----:B------:R-:W2:Y:S02]  /*c280*/  @!P0 SYNCS.PHASECHK.TRANS64 P0, [R6+URZ+0x18], R17 ;  /* 0x00001811060085a7 */ /* 0x000ea400080010ff */
[----:B--2---:R-:W-:Y:S05]  /*c290*/  @!P0 BRA `(.L_x_169) ;  /* 0xfffffffc00f08947 */ /* 0x004fea000383ffff */
[----:B------:R-:W-:Y:S05]  /*c2a0*/  BRA `(.L_x_21) ;  /* 0xffffff5400607947 */ /* 0x000fea000383ffff */
.L_x_30:
[----:B------:R-:W-:-:S13]  /*c2b0*/  R2UR UR6, R4 ;  /* 0x00000000040672ca */ /* 0x000fda00000e0000 */
[----:B------:R-:W-:-:S07]  /*c2c0*/  MOV R6, UR6 ;  /* 0x0000000600067c02 */ /* 0x000fce0008000f00 */
.L_x_170:
[----:B-1----:R1:W2:Y:S02]  /*c2d0*/  SYNCS.PHASECHK.TRANS64.TRYWAIT P0, [R6+URZ+0x18], R17 ;  /* 0x00001811060075a7 */ /* 0x0022a400080011ff */
[----:B--2---:R-:W-:Y:S05]  /*c2e0*/  @!P0 NANOSLEEP.SYNCS 0x989680 ;  /* 0x009896800000895d */ /* 0x004fea0003900000 */
[----:B------:R-:W2:Y:S02]  /*c2f0*/  @!P0 SYNCS.PHASECHK.TRANS64 P0, [R6+URZ+0x18], R17 ;  /* 0x00001811060085a7 */ /* 0x000ea400080010ff */
[----:B--2---:R-:W-:Y:S05]  /*c300*/  @!P0 BRA `(.L_x_170) ;  /* 0xfffffffc00f08947 */ /* 0x004fea000383ffff */
[----:B------:R-:W-:Y:S05]  /*c310*/  BRA `(.L_x_29) ;  /* 0xffffff5c00c07947 */ /* 0x000fea000383ffff */
.L_x_36:
[----:B------:R1:W1:Y:S02]  /*c320*/  SYNCS.PHASECHK.TRANS64.TRYWAIT P0, [R2+URZ+0x80], R3 ;  /* 0x00008003020075a7 */ /* 0x00026400080011ff */
[----:B-1----:R-:W-:Y:S05]  /*c330*/  @!P0 NANOSLEEP.SYNCS 0x989680 ;  /* 0x009896800000895d */ /* 0x002fea0003900000 */
[----:B------:R-:W1:Y:S02]  /*c340*/  @!P0 SYNCS.PHASECHK.TRANS64 P0, [R2+URZ+0x80], R3 ;  /* 0x00008003020085a7 */ /* 0x000e6400080010ff */
[----:B-1----:R-:W-:Y:S05]  /*c350*/  @!P0 BRA `(.L_x_36) ;  /* 0xfffffffc00f08947 */ /* 0x002fea000383ffff */
[----:B------:R-:W-:Y:S05]  /*c360*/  BRA `(.L_x_171) ;  /* 0xffffff6400e47947 */ /* 0x000fea000383ffff */
.L_x_40:
[----:B----4-:R-:W-:-:S07]  /*c370*/  MOV R0, UR5 ;  /* 0x0000000500007c02 */ /* 0x010fce0008000f00 */
.L_x_172:
[----:B-1----:R1:W2:Y:S02]  /*c380*/  SYNCS.PHASECHK.TRANS64.TRYWAIT P0, [R0+URZ], R3 ;  /* 0x00000003000075a7 */ /* 0x0022a400080011ff */
[----:B--2---:R-:W-:Y:S05]  /*c390*/  @!P0 NANOSLEEP.SYNCS 0x989680 ;  /* 0x009896800000895d */ /* 0x004fea0003900000 */
[----:B------:R-:W2:Y:S02]  /*c3a0*/  @!P0 SYNCS.PHASECHK.TRANS64 P0, [R0+URZ], R3 ;  /* 0x00000003000085a7 */ /* 0x000ea400080010ff */
[----:B--2---:R-:W-:Y:S05]  /*c3b0*/  @!P0 BRA `(.L_x_172) ;  /* 0xfffffffc00f08947 */ /* 0x004fea000383ffff */
[----:B------:R-:W-:Y:S05]  /*c3c0*/  BRA `(.L_x_173) ;  /* 0xffffff6c005c7947 */ /* 0x000fea000383ffff */
.L_x_41:
[----:B----4-:R-:W-:-:S07]  /*c3d0*/  MOV R0, UR5 ;  /* 0x0000000500007c02 */ /* 0x010fce0008000f00 */
.L_x_174:
[----:B-1----:R1:W2:Y:S02]  /*c3e0*/  SYNCS.PHASECHK.TRANS64.TRYWAIT P0, [R0+URZ], R3 ;  /* 0x00000003000075a7 */ /* 0x0022a400080011ff */
[----:B--2---:R-:W-:Y:S05]  /*c3f0*/  @!P0 NANOSLEEP.SYNCS 0x989680 ;  /* 0x009896800000895d */ /* 0x004fea0003900000 */
[----:B------:R-:W2:Y:S02]  /*c400*/  @!P0 SYNCS.PHASECHK.TRANS64 P0, [R0+URZ], R3 ;  /* 0x00000003000085a7 */ /* 0x000ea400080010ff */
[----:B--2---:R-:W-:Y:S05]  /*c410*/  @!P0 BRA `(.L_x_174) ;  /* 0xfffffffc00f08947 */ /* 0x004fea000383ffff */
[----:B------:R-:W-:Y:S05]  /*c420*/  BRA `(.L_x_175) ;  /* 0xffffff6c00687947 */ /* 0x000fea000383ffff */
.L_x_44:
[----:B-1----:R1:W2:Y:S02]  /*c430*/  SYNCS.PHASECHK.TRANS64.TRYWAIT P0, [R0+URZ+0xc0], R5 ;  /* 0x0000c005000075a7 */ /* 0x0022a400080011ff */
[----:B--2---:R-:W-:Y:S05]  /*c440*/  @!P0 NANOSLEEP.SYNCS 0x989680 ;  /* 0x009896800000895d */ /* 0x004fea0003900000 */
[----:B------:R-:W2:Y:S02]  /*c450*/  @!P0 SYNCS.PHASECHK.TRANS64 P0, [R0+URZ+0xc0], R5 ;  /* 0x0000c005000085a7 */ /* 0x000ea400080010ff */
[----:B--2---:R-:W-:Y:S05]  /*c460*/  @!P0 BRA `(.L_x_44) ;  /* 0xfffffffc00f08947 */ /* 0x004fea000383ffff */
[----:B------:R-:W-:Y:S05]  /*c470*/  BRA `(.L_x_176) ;  /* 0xffffff6c00c47947 */ /* 0x000fea000383ffff */
.L_x_45:
[----:B------:R-:W-:-:S07]  /*c480*/  MOV R0, UR5 ;  /* 0x0000000500007c02 */ /* 0x000fce0008000f00 */
.L_x_177:
[----:B-1----:R1:W2:Y:S02]  /*c490*/  SYNCS.PHASECHK.TRANS64.TRYWAIT P0, [R0+URZ+0x90], R5 ;  /* 0x00009005000075a7 */ /* 0x0022a400080011ff */
[----:B--2---:R-:W-:Y:S05]  /*c4a0*/  @!P0 NANOSLEEP.SYNCS 0x989680 ;  /* 0x009896800000895d */ /* 0x004fea0003900000 */
[----:B------:R-:W2:Y:S02]  /*c4b0*/  @!P0 SYNCS.PHASECHK.TRANS64 P0, [R0+URZ+0x90], R5 ;  /* 0x00009005000085a7 */ /* 0x000ea400080010ff */
[----:B--2---:R-:W-:Y:S05]  /*c4c0*/  @!P0 BRA `(.L_x_177) ;  /* 0xfffffffc00f08947 */ /* 0x004fea000383ffff */
[----:B------:R-:W-:Y:S05]  /*c4d0*/  BRA `(.L_x_178) ;  /* 0xffffff6c00d47947 */ /* 0x000fea000383ffff */
.L_x_46:
[----:B-1----:R1:W2:Y:S02]  /*c4e0*/  SYNCS.PHASECHK.TRANS64.TRYWAIT P1, [R0+URZ+0x80], R5 ;  /* 0x00008005000075a7 */ /* 0x0022a400080211ff */
[----:B--2---:R-:W-:Y:S05]  /*c4f0*/  @!P1 NANOSLEEP.SYNCS 0x989680 ;  /* 0x009896800000995d */ /* 0x004fea0003900000 */
[----:B------:R-:W2:Y:S02]  /*c500*/  @!P1 SYNCS.PHASECHK.TRANS64 P1, [R0+URZ+0x80], R5 ;  /* 0x00008005000095a7 */ /* 0x000ea400080210ff */
[----:B--2---:R-:W-:Y:S05]  /*c510*/  @!P1 BRA `(.L_x_46) ;  /* 0xfffffffc00f09947 */ /* 0x004fea000383ffff */
[----:B------:R-:W-:Y:S05]  /*c520*/  BRA `(.L_x_179) ;  /* 0xffffff7000047947 */ /* 0x000fea000383ffff */
.L_x_49:
[----:B------:R-:W-:-:S07]  /*c530*/  MOV R0, UR5 ;  /* 0x0000000500007c02 */ /* 0x000fce0008000f00 */
.L_x_180:
[----:B-1----:R1:W2:Y:S02]  /*c540*/  SYNCS.PHASECHK.TRANS64.TRYWAIT P0, [R0+URZ+0x90], R3 ;  /* 0x00009003000075a7 */ /* 0x0022a400080011ff */
[----:B--2---:R-:W-:Y:S05]  /*c550*/  @!P0 NANOSLEEP.SYNCS 0x989680 ;  /* 0x009896800000895d */ /* 0x004fea0003900000 */
[----:B------:R-:W2:Y:S02]  /*c560*/  @!P0 SYNCS.PHASECHK.TRANS64 P0, [R0+URZ+0x90], R3 ;  /* 0x00009003000085a7 */ /* 0x000ea400080010ff */
[----:B--2---:R-:W-:Y:S05]  /*c570*/  @!P0 BRA `(.L_x_180) ;  /* 0xfffffffc00f08947 */ /* 0x004fea000383ffff */
[----:B------:R-:W-:Y:S05]  /*c580*/  BRA `(.L_x_48) ;  /* 0xffffff7000587947 */ /* 0x000fea000383ffff */
.L_x_56:
[----:B-1----:R1:W2:Y:S02]  /*c590*/  SYNCS.PHASECHK.TRANS64.TRYWAIT P1, [R0+URZ+0x80], R5 ;  /* 0x00008005000075a7 */ /* 0x0022a400080211ff */
[----:B--2---:R-:W-:Y:S05]  /*c5a0*/  @!P1 NANOSLEEP.SYNCS 0x989680 ;  /* 0x009896800000995d */ /* 0x004fea0003900000 */
[----:B------:R-:W2:Y:S02]  /*c5b0*/  @!P1 SYNCS.PHASECHK.TRANS64 P1, [R0+URZ+0x80], R5 ;  /* 0x00008005000095a7 */ /* 0x000ea400080210ff */
[----:B--2---:R-:W-:Y:S05]  /*c5c0*/  @!P1 BRA `(.L_x_56) ;  /* 0xfffffffc00f09947 */ /* 0x004fea000383ffff */
[----:B------:R-:W-:Y:S05]  /*c5d0*/  BRA `(.L_x_181) ;  /* 0xffffff7400c87947 */ /* 0x000fea000383ffff */
.L_x_57:
[----:B------:R-:W-:-:S07]  /*c5e0*/  MOV R3, UR7 ;  /* 0x0000000700037c02 */ /* 0x000fce0008000f00 */
.L_x_182:
[----:B-1----:R1:W2:Y:S02]  /*c5f0*/  SYNCS.PHASECHK.TRANS64.TRYWAIT P0, [R3+URZ+0xb0], R0 ;  /* 0x0000b000030075a7 */ /* 0x0022a400080011ff */
[----:B--2---:R-:W-:Y:S05]  /*c600*/  @!P0 NANOSLEEP.SYNCS 0x989680 ;  /* 0x009896800000895d */ /* 0x004fea0003900000 */
[----:B------:R-:W2:Y:S02]  /*c610*/  @!P0 SYNCS.PHASECHK.TRANS64 P0, [R3+URZ+0xb0], R0 ;  /* 0x0000b000030085a7 */ /* 0x000ea400080010ff */
[----:B--2---:R-:W-:Y:S05]  /*c620*/  @!P0 BRA `(.L_x_182) ;  /* 0xfffffffc00f08947 */ /* 0x004fea000383ffff */
[----:B------:R-:W-:Y:S05]  /*c630*/  BRA `(.L_x_183) ;  /* 0xffffff7800007947 */ /* 0x000fea000383ffff */
.L_x_60:
[----:B------:R-:W-:Y:S07]  /*c640*/  MOV R0, UR6 ;  /* 0x0000000600007c02 */ /* 0x000fee0008000f00 */
.L_x_184:
[----:B-1----:R1:W2:Y:S02]  /*c650*/  SYNCS.PHASECHK.TRANS64.TRYWAIT P0, [R0+URZ], R3 ;  /* 0x00000003000075a7 */ /* 0x0022a400080011ff */
[----:B--2---:R-:W-:Y:S05]  /*c660*/  @!P0 NANOSLEEP.SYNCS 0x989680 ;  /* 0x009896800000895d */ /* 0x004fea0003900000 */
[----:B------:R-:W2:Y:S02]  /*c670*/  @!P0 SYNCS.PHASECHK.TRANS64 P0, [R0+URZ], R3 ;  /* 0x00000003000085a7 */ /* 0x000ea400080010ff */
[----:B--2---:R-:W-:Y:S05]  /*c680*/  @!P0 BRA `(.L_x_184) ;  /* 0xfffffffc00f08947 */ /* 0x004fea000383ffff */
[----:B------:R-:W-:Y:S05]  /*c690*/  BRA `(.L_x_59) ;  /* 0xffffff78001c7947 */ /* 0x000fea000383ffff */
.L_x_63:
[----:B------:R-:W-:-:S07]  /*c6a0*/  MOV R0, UR6 ;  /* 0x0000000600007c02 */ /* 0x000fce0008000f00 */
.L_x_185:
[----:B--2---:R2:W4:Y:S02]  /*c6b0*/  SYNCS.PHASECHK.TRANS64.TRYWAIT P0, [R0+URZ], R3 ;  /* 0x00000003000075a7 */ /* 0x00452400080011ff */
[----:B----4-:R-:W-:Y:S05]  /*c6c0*/  @!P0 NANOSLEEP.SYNCS 0x989680 ;  /* 0x009896800000895d */ /* 0x010fea0003900000 */
[----:B------:R-:W4:Y:S02]  /*c6d0*/  @!P0 SYNCS.PHASECHK.TRANS64 P0, [R0+URZ], R3 ;  /* 0x00000003000085a7 */ /* 0x000f2400080010ff */
[----:B----4-:R-:W-:Y:S05]  /*c6e0*/  @!P0 BRA `(.L_x_185) ;  /* 0xfffffffc00f08947 */ /* 0x010fea000383ffff */
[----:B------:R-:W-:Y:S05]  /*c6f0*/  BRA `(.L_x_186) ;  /* 0xffffff7800f87947 */ /* 0x000fea000383ffff */
.L_x_64:
[----:B------:R-:W-:-:S07]  /*c700*/  MOV R0, UR7 ;  /* 0x0000000700007c02 */ /* 0x000fce0008000f00 */
.L_x_187:
[----:B-1----:R1:W2:Y:S02]  /*c710*/  SYNCS.PHASECHK.TRANS64.TRYWAIT P0, [R0+URZ], R3 ;  /* 0x00000003000075a7 */ /* 0x0022a400080011ff */
[----:B--2---:R-:W-:Y:S05]  /*c720*/  @!P0 NANOSLEEP.SYNCS 0x989680 ;  /* 0x009896800000895d */ /* 0x004fea0003900000 */
[----:B------:R-:W2:Y:S02]  /*c730*/  @!P0 SYNCS.PHASECHK.TRANS64 P0, [R0+URZ], R3 ;  /* 0x00000003000085a7 */ /* 0x000ea400080010ff */
[----:B--2---:R-:W-:Y:S05]  /*c740*/  @!P0 BRA `(.L_x_187) ;  /* 0xfffffffc00f08947 */ /* 0x004fea000383ffff */
[----:B------:R-:W-:Y:S05]  /*c750*/  BRA `(.L_x_188) ;  /* 0xffffff7c00047947 */ /* 0x000fea000383ffff */
.L_x_69:
[----:B--2---:R2:W3:Y:S02]  /*c760*/  SYNCS.PHASECHK.TRANS64.TRYWAIT P0, [R0+URZ+0x80], R3 ;  /* 0x00008003000075a7 */ /* 0x0044e400080011ff */
[----:B---3--:R-:W-:Y:S05]  /*c770*/  @!P0 NANOSLEEP.SYNCS 0x989680 ;  /* 0x009896800000895d */ /* 0x008fea0003900000 */
[----:B------:R-:W3:Y:S02]  /*c780*/  @!P0 SYNCS.PHASECHK.TRANS64 P0, [R0+URZ+0x80], R3 ;  /* 0x00008003000085a7 */ /* 0x000ee400080010ff */
[----:B---3--:R-:W-:Y:S05]  /*c790*/  @!P0 BRA `(.L_x_69) ;  /* 0xfffffffc00f08947 */ /* 0x008fea000383ffff */
[----:B------:R-:W-:Y:S05]  /*c7a0*/  BRA `(.L_x_189) ;  /* 0xffffff8000087947 */ /* 0x000fea000383ffff */
.L_x_72:
[----:B------:R-:W-:Y:S07]  /*c7b0*/  MOV R0, UR7 ;  /* 0x0000000700007c02 */ /* 0x000fee0008000f00 */
.L_x_190:
[----:B--2---:R2:W3:Y:S02]  /*c7c0*/  SYNCS.PHASECHK.TRANS64.TRYWAIT P0, [R0+URZ+0x78], R3 ;  /* 0x00007803000075a7 */ /* 0x0044e400080011ff */
[----:B---3--:R-:W-:Y:S05]  /*c7d0*/  @!P0 NANOSLEEP.SYNCS 0x989680 ;  /* 0x009896800000895d */ /* 0x008fea0003900000 */
[----:B------:R-:W3:Y:S02]  /*c7e0*/  @!P0 SYNCS.PHASECHK.TRANS64 P0, [R0+URZ+0x78], R3 ;  /* 0x00007803000085a7 */ /* 0x000ee400080010ff */
[----:B---3--:R-:W-:Y:S05]  /*c7f0*/  @!P0 BRA `(.L_x_190) ;  /* 0xfffffffc00f08947 */ /* 0x008fea000383ffff */
[----:B------:R-:W-:Y:S05]  /*c800*/  BRA `(.L_x_71) ;  /* 0xffffff8000e87947 */ /* 0x000fea000383ffff */
.L_x_75:
[----:B------:R-:W-:Y:S07]  /*c810*/  MOV R3, UR7 ;  /* 0x0000000700037c02 */ /* 0x000fee0008000f00 */
.L_x_191:
[----:B-1----:R1:W2:Y:S02]  /*c820*/  SYNCS.PHASECHK.TRANS64.TRYWAIT P0, [R3+URZ+0x50], R12 ;  /* 0x0000500c030075a7 */ /* 0x0022a400080011ff */
[----:B--2---:R-:W-:Y:S05]  /*c830*/  @!P0 NANOSLEEP.SYNCS 0x989680 ;  /* 0x009896800000895d */ /* 0x004fea0003900000 */
[----:B------:R-:W2:Y:S02]  /*c840*/  @!P0 SYNCS.PHASECHK.TRANS64 P0, [R3+URZ+0x50], R12 ;  /* 0x0000500c030085a7 */ /* 0x000ea400080010ff */
[----:B--2---:R-:W-:Y:S05]  /*c850*/  @!P0 BRA `(.L_x_191) ;  /* 0xfffffffc00f08947 */ /* 0x004fea000383ffff */
[----:B------:R-:W-:Y:S05]  /*c860*/  BRA `(.L_x_192) ;  /* 0xffffff8400687947 */ /* 0x000fea000383ffff */
.L_x_76:
[----:B-1----:R-:W-:Y:S07]  /*c870*/  MOV R3, UR7 ;  /* 0x0000000700037c02 */ /* 0x002fee0008000f00 */
.L_x_193:
[----:B-1----:R1:W2:Y:S02]  /*c880*/  SYNCS.PHASECHK.TRANS64.TRYWAIT P0, [R3+URZ+0x58], R12 ;  /* 0x0000580c030075a7 */ /* 0x0022a400080011ff */
[----:B--2---:R-:W-:Y:S05]  /*c890*/  @!P0 NANOSLEEP.SYNCS 0x989680 ;  /* 0x009896800000895d */ /* 0x004fea0003900000 */
[----:B------:R-:W2:Y:S02]  /*c8a0*/  @!P0 SYNCS.PHASECHK.TRANS64 P0, [R3+URZ+0x58], R12 ;  /* 0x0000580c030085a7 */ /* 0x000ea400080010ff */
[----:B--2---:R-:W-:Y:S05]  /*c8b0*/  @!P0 BRA `(.L_x_193) ;  /* 0xfffffffc00f08947 */ /* 0x004fea000383ffff */
[----:B------:R-:W-:Y:S05]  /*c8c0*/  BRA `(.L_x_194) ;  /* 0xffffff8400a87947 */ /* 0x000fea000383ffff */
.L_x_77:
[----:B-1----:R-:W-:Y:S07]  /*c8d0*/  MOV R3, UR7 ;  /* 0x0000000700037c02 */ /* 0x002fee0008000f00 */
.L_x_195:
[----:B-1----:R1:W2:Y:S02]  /*c8e0*/  SYNCS.PHASECHK.TRANS64.TRYWAIT P0, [R3+URZ+0x60], R12 ;  /* 0x0000600c030075a7 */ /* 0x0022a400080011ff */
[----:B--2---:R-:W-:Y:S05]  /*c8f0*/  @!P0 NANOSLEEP.SYNCS 0x989680 ;  /* 0x009896800000895d */ /* 0x004fea0003900000 */
[----:B------:R-:W2:Y:S02]  /*c900*/  @!P0 SYNCS.PHASECHK.TRANS64 P0, [R3+URZ+0x60], R12 ;  /* 0x0000600c030085a7 */ /* 0x000ea400080010ff */
[----:B--2---:R-:W-:Y:S05]  /*c910*/  @!P0 BRA `(.L_x_195) ;  /* 0xfffffffc00f08947 */ /* 0x004fea000383ffff */
[----:B------:R-:W-:Y:S05]  /*c920*/  BRA `(.L_x_196) ;  /* 0xffffff8400f07947 */ /* 0x000fea000383ffff */
.L_x_78:
[----:B-1----:R-:W-:Y:S07]  /*c930*/  MOV R3, UR7 ;  /* 0x0000000700037c02 */ /* 0x002fee0008000f00 */
.L_x_197:
[----:B-1----:R1:W2:Y:S02]  /*c940*/  SYNCS.PHASECHK.TRANS64.TRYWAIT P0, [R3+URZ+0x68], R12 ;  /* 0x0000680c030075a7 */ /* 0x0022a400080011ff */
[----:B--2---:R-:W-:Y:S05]  /*c950*/  @!P0 NANOSLEEP.SYNCS 0x989680 ;  /* 0x009896800000895d */ /* 0x004fea0003900000 */
[----:B------:R-:W2:Y:S02]  /*c960*/  @!P0 SYNCS.PHASECHK.TRANS64 P0, [R3+URZ+0x68], R12 ;  /* 0x0000680c030085a7 */ /* 0x000ea400080010ff */
[----:B--2---:R-:W-:Y:S05]  /*c970*/  @!P0 BRA `(.L_x_197) ;  /* 0xfffffffc00f08947 */ /* 0x004fea000383ffff */
[----:B------:R-:W-:Y:S05]  /*c980*/  BRA `(.L_x_198) ;  /* 0xffffff8800387947 */ /* 0x000fea000383ffff */
.L_x_79:
[----:B-1----:R-:W-:Y:S07]  /*c990*/  MOV R3, UR7 ;  /* 0x0000000700037c02 */ /* 0x002fee0008000f00 */
.L_x_199:
[----:B-1----:R1:W2:Y:S02]  /*c9a0*/  SYNCS.PHASECHK.TRANS64.TRYWAIT P0, [R3+URZ+0x50], R20 ;  /* 0x00005014030075a7 */ /* 0x0022a400080011ff */
[----:B--2---:R-:W-:Y:S05]  /*c9b0*/  @!P0 NANOSLEEP.SYNCS 0x989680 ;  /* 0x009896800000895d */ /* 0x004fea0003900000 */
[----:B------:R-:W2:Y:S02]  /*c9c0*/  @!P0 SYNCS.PHASECHK.TRANS64 P0, [R3+URZ+0x50], R20 ;  /* 0x00005014030085a7 */ /* 0x000ea400080010ff */
[----:B--2---:R-:W-:Y:S05]  /*c9d0*/  @!P0 BRA `(.L_x_199) ;  /* 0xfffffffc00f08947 */ /* 0x004fea000383ffff */
[----:B------:R-:W-:Y:S05]  /*c9e0*/  BRA `(.L_x_200) ;  /* 0xffffff8800847947 */ /* 0x000fea000383ffff */
.L_x_80:
[----:B-1----:R-:W-:Y:S07]  /*c9f0*/  MOV R3, UR7 ;  /* 0x0000000700037c02 */ /* 0x002fee0008000f00 */
.L_x_201:
[----:B-1----:R1:W2:Y:S02]  /*ca00*/  SYNCS.PHASECHK.TRANS64.TRYWAIT P0, [R3+URZ+0x58], R20 ;  /* 0x00005814030075a7 */ /* 0x0022a400080011ff */
[----:B--2---:R-:W-:Y:S05]  /*ca10*/  @!P0 NANOSLEEP.SYNCS 0x989680 ;  /* 0x009896800000895d */ /* 0x004fea0003900000 */
[----:B------:R-:W2:Y:S02]  /*ca20*/  @!P0 SYNCS.PHASECHK.TRANS64 P0, [R3+URZ+0x58], R20 ;  /* 0x00005814030085a7 */ /* 0x000ea400080010ff */
[----:B--2---:R-:W-:Y:S05]  /*ca30*/  @!P0 BRA `(.L_x_201) ;  /* 0xfffffffc00f08947 */ /* 0x004fea000383ffff */
[----:B------:R-:W-:Y:S05]  /*ca40*/  BRA `(.L_x_202) ;  /* 0xffffff8800cc7947 */ /* 0x000fea000383ffff */
.L_x_81:
[----:B-1----:R-:W-:Y:S07]  /*ca50*/  MOV R3, UR7 ;  /* 0x0000000700037c02 */ /* 0x002fee0008000f00 */
.L_x_203:
[----:B-1----:R1:W2:Y:S02]  /*ca60*/  SYNCS.PHASECHK.TRANS64.TRYWAIT P0, [R3+URZ+0x60], R20 ;  /* 0x00006014030075a7 */ /* 0x0022a400080011ff */
[----:B--2---:R-:W-:Y:S05]  /*ca70*/  @!P0 NANOSLEEP.SYNCS 0x989680 ;  /* 0x009896800000895d */ /* 0x004fea0003900000 */
[----:B------:R-:W2:Y:S02]  /*ca80*/  @!P0 SYNCS.PHASECHK.TRANS64 P0, [R3+URZ+0x60], R20 ;  /* 0x00006014030085a7 */ /* 0x000ea400080010ff */
[----:B--2---:R-:W-:Y:S05]  /*ca90*/  @!P0 BRA `(.L_x_203) ;  /* 0xfffffffc00f08947 */ /* 0x004fea000383ffff */
[----:B------:R-:W-:Y:S05]  /*caa0*/  BRA `(.L_x_204) ;  /* 0xffffff8c00147947 */ /* 0x000fea000383ffff */
.L_x_82:
[----:B------:R-:W-:Y:S07]  /*cab0*/  MOV R3, UR7 ;  /* 0x0000000700037c02 */ /* 0x000fee0008000f00 */
.L_x_205:
[----:B-1----:R1:W2:Y:S02]  /*cac0*/  SYNCS.PHASECHK.TRANS64.TRYWAIT P0, [R3+URZ+0x68], R20 ;  /* 0x00006814030075a7 */ /* 0x0022a400080011ff */
[----:B--2---:R-:W-:Y:S05]  /*cad0*/  @!P0 NANOSLEEP.SYNCS 0x989680 ;  /* 0x009896800000895d */ /* 0x004fea0003900000 */
[----:B------:R-:W2:Y:S02]  /*cae0*/  @!P0 SYNCS.PHASECHK.TRANS64 P0, [R3+URZ+0x68], R20 ;  /* 0x00006814030085a7 */ /* 0x000ea400080010ff */
[----:B--2---:R-:W-:Y:S05]  /*caf0*/  @!P0 BRA `(.L_x_205) ;  /* 0xfffffffc00f08947 */ /* 0x004fea000383ffff */
[----:B------:R-:W-:Y:S05]  /*cb00*/  BRA `(.L_x_206) ;  /* 0xffffff8c009c7947 */ /* 0x000fea000383ffff */
.L_x_84:
[----:B------:R-:W-:-:S07]  /*cb10*/  MOV R3, UR7 ;  /* 0x0000000700037c02 */ /* 0x000fce0008000f00 */
.L_x_207:
[----:B-1----:R1:W3:Y:S02]  /*cb20*/  SYNCS.PHASECHK.TRANS64.TRYWAIT P0, [R3+URZ+0x50], R12 ;  /* 0x0000500c030075a7 */ /* 0x0022e400080011ff */
[----:B---3--:R-:W-:Y:S05]  /*cb30*/  @!P0 NANOSLEEP.SYNCS 0x989680 ;  /* 0x009896800000895d */ /* 0x008fea0003900000 */
[----:B------:R-:W3:Y:S02]  /*cb40*/  @!P0 SYNCS.PHASECHK.TRANS64 P0, [R3+URZ+0x50], R12 ;  /* 0x0000500c030085a7 */ /* 0x000ee400080010ff */
[----:B---3--:R-:W-:Y:S05]  /*cb50*/  @!P0 BRA `(.L_x_207) ;  /* 0xfffffffc00f08947 */ /* 0x008fea000383ffff */
[----:B------:R-:W-:Y:S05]  /*cb60*/  BRA `(.L_x_208) ;  /* 0xffffff90000c7947 */ /* 0x000fea000383ffff */
.L_x_85:
[----:B-1----:R-:W-:-:S07]  /*cb70*/  MOV R3, UR7 ;  /* 0x0000000700037c02 */ /* 0x002fce0008000f00 */
.L_x_209:
[----:B-1----:R1:W3:Y:S02]  /*cb80*/  SYNCS.PHASECHK.TRANS64.TRYWAIT P0, [R3+URZ+0x58], R12 ;  /* 0x0000580c030075a7 */ /* 0x0022e400080011ff */
[----:B---3--:R-:W-:Y:S05]  /*cb90*/  @!P0 NANOSLEEP.SYNCS 0x989680 ;  /* 0x009896800000895d */ /* 0x008fea0003900000 */
[----:B------:R-:W3:Y:S02]  /*cba0*/  @!P0 SYNCS.PHASECHK.TRANS64 P0, [R3+URZ+0x58], R12 ;  /* 0x0000580c030085a7 */ /* 0x000ee400080010ff */
[----:B---3--:R-:W-:Y:S05]  /*cbb0*/  @!P0 BRA `(.L_x_209) ;  /* 0xfffffffc00f08947 */ /* 0x008fea000383ffff */
[----:B------:R-:W-:Y:S05]  /*cbc0*/  BRA `(.L_x_210) ;  /* 0xffffff8c00fc7947 */ /* 0x000fea000383ffff */
.L_x_86:
[----:B-1----:R-:W-:-:S07]  /*cbd0*/  MOV R3, UR7 ;  /* 0x0000000700037c02 */ /* 0x002fce0008000f00 */
.L_x_211:
[----:B-1----:R1:W3:Y:S02]  /*cbe0*/  SYNCS.PHASECHK.TRANS64.TRYWAIT P0, [R3+URZ+0x60], R12 ;  /* 0x0000600c030075a7 */ /* 0x0022e400080011ff */
[----:B---3--:R-:W-:Y:S05]  /*cbf0*/  @!P0 NANOSLEEP.SYNCS 0x989680 ;  /* 0x009896800000895d */ /* 0x008fea0003900000 */
[----:B------:R-:W3:Y:S02]  /*cc00*/  @!P0 SYNCS.PHASECHK.TRANS64 P0, [R3+URZ+0x60], R12 ;  /* 0x0000600c030085a7 */ /* 0x000ee400080010ff */
[----:B---3--:R-:W-:Y:S05]  /*cc10*/  @!P0 BRA `(.L_x_211) ;  /* 0xfffffffc00f08947 */ /* 0x008fea000383ffff */
[----:B------:R-:W-:Y:S05]  /*cc20*/  BRA `(.L_x_212) ;  /* 0xffffff8c00f07947 */ /* 0x000fea000383ffff */
.L_x_88:
[----:B--2---:R2:W4:Y:S02]  /*cc30*/  SYNCS.PHASECHK.TRANS64.TRYWAIT P0, [R0+URZ+0x80], R3 ;  /* 0x00008003000075a7 */ /* 0x00452400080011ff */
[----:B----4-:R-:W-:Y:S05]  /*cc40*/  @!P0 NANOSLEEP.SYNCS 0x989680 ;  /* 0x009896800000895d */ /* 0x010fea0003900000 */
[----:B------:R-:W4:Y:S02]  /*cc50*/  @!P0 SYNCS.PHASECHK.TRANS64 P0, [R0+URZ+0x80], R3 ;  /* 0x00008003000085a7 */ /* 0x000f2400080010ff */
[----:B----4-:R-:W-:Y:S05]  /*cc60*/  @!P0 BRA `(.L_x_88) ;  /* 0xfffffffc00f08947 */ /* 0x010fea000383ffff */
[----:B------:R-:W-:Y:S05]  /*cc70*/  BRA `(.L_x_213) ;  /* 0xffffff9000bc7947 */ /* 0x000fea000383ffff */
.L_x_99:
[----:B-1----:R-:W-:Y:S04]  /*cc80*/  MOV R2, UR36 ;  /* 0x0000002400027c02 */ /* 0x002fe80008000f00 */
[----:B------:R1:W3:Y:S03]  /*cc90*/  SYNCS.PHASECHK.TRANS64.TRYWAIT P1, [R2+URZ+0x30], R3 ;  /* 0x00003003020075a7 */ /* 0x0002e600080211ff */
[----:B---3--:R-:W-:Y:S05]  /*cca0*/  @!P1 NANOSLEEP.SYNCS 0x989680 ;  /* 0x009896800000995d */ /* 0x008fea0003900000 */
[----:B------:R-:W3:Y:S02]  /*ccb0*/  @!P1 SYNCS.PHASECHK.TRANS64 P1, [R2+URZ+0x30], R3 ;  /* 0x00003003020095a7 */ /* 0x000ee400080210ff */
[----:B---3--:R-:W-:Y:S05]  /*ccc0*/  @!P1 BRA `(.L_x_99) ;  /* 0xfffffffc00ec9947 */ /* 0x008fea000383ffff */
[----:B------:R-:W-:Y:S05]  /*ccd0*/  BRA `(.L_x_98) ;  /* 0xffffffa000407947 */ /* 0x000fea000383ffff */
.L_x_101:
[----:B-1----:R1:W4:Y:S02]  /*cce0*/  SYNCS.PHASECHK.TRANS64.TRYWAIT P0, [R141+URZ+0xa0], R0 ;  /* 0x0000a0008d0075a7 */ /* 0x00232400080011ff */
[----:B----4-:R-:W-:Y:S05]  /*ccf0*/  @!P0 NANOSLEEP.SYNCS 0x989680 ;  /* 0x009896800000895d */ /* 0x010fea0003900000 */
[----:B------:R-:W4:Y:S02]  /*cd00*/  @!P0 SYNCS.PHASECHK.TRANS64 P0, [R141+URZ+0xa0], R0 ;  /* 0x0000a0008d0085a7 */ /* 0x000f2400080010ff */
[----:B----4-:R-:W-:Y:S05]  /*cd10*/  @!P0 BRA `(.L_x_101) ;  /* 0xfffffffc00f08947 */ /* 0x010fea000383ffff */
[----:B------:R-:W-:Y:S05]  /*cd20*/  BRA `(.L_x_100) ;  /* 0xffffffa000787947 */ /* 0x000fea000383ffff */
.L_x_110:
[----:B-1----:R1:W2:Y:S02]  /*cd30*/  SYNCS.PHASECHK.TRANS64.TRYWAIT P0, [R3+URZ+0x30], R0 ;  /* 0x00003000030075a7 */ /* 0x0022a400080011ff */
[----:B--2---:R-:W-:Y:S05]  /*cd40*/  @!P0 NANOSLEEP.SYNCS 0x989680 ;  /* 0x009896800000895d */ /* 0x004fea0003900000 */
[----:B------:R-:W2:Y:S02]  /*cd50*/  @!P0 SYNCS.PHASECHK.TRANS64 P0, [R3+URZ+0x30], R0 ;  /* 0x00003000030085a7 */ /* 0x000ea400080010ff */
[----:B--2---:R-:W-:Y:S05]  /*cd60*/  @!P0 BRA `(.L_x_110) ;  /* 0xfffffffc00f08947 */ /* 0x004fea000383ffff */
[----:B------:R-:W-:Y:S05]  /*cd70*/  BRA `(.L_x_109) ;  /* 0xffffffa800a47947 */ /* 0x000fea000383ffff */
.L_x_118:
[----:B-1----:R1:W2:Y:S02]  /*cd80*/  SYNCS.PHASECHK.TRANS64.TRYWAIT P0, [R149+URZ+0x30], R4 ;  /* 0x00003004950075a7 */ /* 0x0022a400080011ff */
[----:B--2---:R-:W-:Y:S05]  /*cd90*/  @!P0 NANOSLEEP.SYNCS 0x989680 ;  /* 0x009896800000895d */ /* 0x004fea0003900000 */
[----:B------:R-:W2:Y:S02]  /*cda0*/  @!P0 SYNCS.PHASECHK.TRANS64 P0, [R149+URZ+0x30], R4 ;  /* 0x00003004950085a7 */ /* 0x000ea400080010ff */
[----:B--2---:R-:W-:Y:S05]  /*cdb0*/  @!P0 BRA `(.L_x_118) ;  /* 0xfffffffc00f08947 */ /* 0x004fea000383ffff */
[----:B------:R-:W-:Y:S05]  /*cdc0*/  BRA `(.L_x_117) ;  /* 0xffffffb400187947 */ /* 0x000fea000383ffff */
.L_x_126:
[----:B-1----:R1:W2:Y:S02]  /*cdd0*/  SYNCS.PHASECHK.TRANS64.TRYWAIT P0, [R149+URZ+0x30], R4 ;  /* 0x00003004950075a7 */ /* 0x0022a400080011ff */
[----:B--2---:R-:W-:Y:S05]  /*cde0*/  @!P0 NANOSLEEP.SYNCS 0x989680 ;  /* 0x009896800000895d */ /* 0x004fea0003900000 */
[----:B------:R-:W2:Y:S02]  /*cdf0*/  @!P0 SYNCS.PHASECHK.TRANS64 P0, [R149+URZ+0x30], R4 ;  /* 0x00003004950085a7 */ /* 0x000ea400080010ff */
[----:B--2---:R-:W-:Y:S05]  /*ce00*/  @!P0 BRA `(.L_x_126) ;  /* 0xfffffffc00f08947 */ /* 0x004fea000383ffff */
[----:B------:R-:W-:Y:S05]  /*ce10*/  BRA `(.L_x_125) ;  /* 0xffffffbc00907947 */ /* 0x000fea000383ffff */
.L_x_134:
[----:B-1----:R1:W2:Y:S02]  /*ce20*/  SYNCS.PHASECHK.TRANS64.TRYWAIT P0, [R150+URZ+0x30], R7 ;  /* 0x00003007960075a7 */ /* 0x0022a400080011ff */
[----:B--2---:R-:W-:Y:S05]  /*ce30*/  @!P0 NANOSLEEP.SYNCS 0x989680 ;  /* 0x009896800000895d */ /* 0x004fea0003900000 */
[----:B------:R-:W2:Y:S02]  /*ce40*/  @!P0 SYNCS.PHASECHK.TRANS64 P0, [R150+URZ+0x30], R7 ;  /* 0x00003007960085a7 */ /* 0x000ea400080010ff */
[----:B--2---:R-:W-:Y:S05]  /*ce50*/  @!P0 BRA `(.L_x_134) ;  /* 0xfffffffc00f08947 */ /* 0x004fea000383ffff */
[----:B------:R-:W-:Y:S05]  /*ce60*/  BRA `(.L_x_133) ;  /* 0xffffffc8000c7947 */ /* 0x000fea000383ffff */
.L_x_142:
[----:B-1----:R1:W2:Y:S02]  /*ce70*/  SYNCS.PHASECHK.TRANS64.TRYWAIT P0, [R150+URZ+0x30], R7 ;  /* 0x00003007960075a7 */ /* 0x0022a400080011ff */
[----:B--2---:R-:W-:Y:S05]  /*ce80*/  @!P0 NANOSLEEP.SYNCS 0x989680 ;  /* 0x009896800000895d */ /* 0x004fea0003900000 */
[----:B------:R-:W2:Y:S02]  /*ce90*/  @!P0 SYNCS.PHASECHK.TRANS64 P0, [R150+URZ+0x30], R7 ;  /* 0x00003007960085a7 */ /* 0x000ea400080010ff */
[----:B--2---:R-:W-:Y:S05]  /*cea0*/  @!P0 BRA `(.L_x_142) ;  /* 0xfffffffc00f08947 */ /* 0x004fea000383ffff */
[----:B------:R-:W-:Y:S05]  /*ceb0*/  BRA `(.L_x_141) ;  /* 0xffffffd0009c7947 */ /* 0x000fea000383ffff */
.L_x_150:
[----:B-1----:R1:W2:Y:S02]  /*cec0*/  SYNCS.PHASECHK.TRANS64.TRYWAIT P0, [R150+URZ+0x30], R7 ;  /* 0x00003007960075a7 */ /* 0x0022a400080011ff */
[----:B--2---:R-:W-:Y:S05]  /*ced0*/  @!P0 NANOSLEEP.SYNCS 0x989680 ;  /* 0x009896800000895d */ /* 0x004fea0003900000 */
[----:B------:R-:W2:Y:S02]  /*cee0*/  @!P0 SYNCS.PHASECHK.TRANS64 P0, [R150+URZ+0x30], R7 ;  /* 0x00003007960085a7 */ /* 0x000ea400080010ff */
[----:B--2---:R-:W-:Y:S05]  /*cef0*/  @!P0 BRA `(.L_x_150) ;  /* 0xfffffffc00f08947 */ /* 0x004fea000383ffff */
[----:B------:R-:W-:Y:S05]  /*cf00*/  BRA `(.L_x_149) ;  /* 0xffffffdc00207947 */ /* 0x000fea000383ffff */
.L_x_158:
[----:B-1----:R1:W2:Y:S02]  /*cf10*/  SYNCS.PHASECHK.TRANS64.TRYWAIT P0, [R60+URZ+0x30], R9 ;  /* 0x000030093c0075a7 */ /* 0x0022a400080011ff */
[----:B--2---:R-:W-:Y:S05]  /*cf20*/  @!P0 NANOSLEEP.SYNCS 0x989680 ;  /* 0x009896800000895d */ /* 0x004fea0003900000 */
[----:B------:R-:W2:Y:S02]  /*cf30*/  @!P0 SYNCS.PHASECHK.TRANS64 P0, [R60+URZ+0x30], R9 ;  /* 0x000030093c0085a7 */ /* 0x000ea400080010ff */
[----:B--2---:R-:W-:Y:S05]  /*cf40*/  @!P0 BRA `(.L_x_158) ;  /* 0xfffffffc00f08947 */ /* 0x004fea000383ffff */
[----:B------:R-:W-:Y:S05]  /*cf50*/  BRA `(.L_x_157) ;  /* 0xffffffe400a47947 */ /* 0x000fea000383ffff */
        .weak           $__internal_0_$__cuda_sm10x_tcgen05_guardrail_trap_col_being_dealloced_not_returned_by_alloc
        .type           $__internal_0_$__cuda_sm10x_tcgen05_guardrail_trap_col_being_dealloced_not_returned_by_alloc,@function
        .size           $__internal_0_$__cuda_sm10x_tcgen05_guardrail_trap_col_being_dealloced_not_returned_by_alloc,($__internal_1_$__cuda_sm10x_tcgen05_guardrail_trap_phase_invalid_during_alloc - $__internal_0_$__cuda_sm10x_tcgen05_guardrail_trap_col_being_dealloced_not_returned_by_alloc)
$__internal_0_$__cuda_sm10x_tcgen05_guardrail_trap_col_being_dealloced_not_returned_by_alloc:
[----:B------:R-:W-:Y:S05]  /*cf60*/  BPT.TRAP 0x1 ;  /* 0x000000040000795c */ /* 0x000fea0000300000 */
[----:B------:R-:W-:-:S04]  /*cf70*/  HFMA2 R3, -RZ, RZ, 0, 0 ;  /* 0x00000000ff037431 */ /* 0x000fc800000001ff */
[----:B------:R-:W-:Y:S05]  /*cf80*/  RET.REL.NODEC R2 `(_ZN7cutlass13device_kernelINS_4gemm6kernel13GemmUniversalIN4cute5tupleIJiiiiEEENS1_10collective13CollectiveMmaINS1_35MainloopSm100TmaUmmaWarpSpecializedILi3ELi2ELi2ENS5_IJNS4_1CILi1EEESB_SB_EEEEENS5_IJNSA_ILi128EEENSA_ILi256EEENSA_ILi32EEEEEEfNS5_IJSB_llEEEfSI_NS4_8TiledMMAINS4_8MMA_AtomIJNS4_17SM100_MMA_TF32_SSINS_10tfloat32_tESM_fLi128ELi256ELNS4_4UMMA5MajorE1ELSO_1ELNSN_7ScaleInE0ELSP_0EEEEEENS4_6LayoutISC_NS5_IJNSA_ILi0EEEST_ST_EEEEENS5_IJNS4_10UnderscoreESW_SW_EEEEENS4_13SM90_TMA_LOADENS4_14ComposedLayoutINS4_7SwizzleILi2ELi5ELi2EEENS4_18smem_ptr_flag_bitsILi32EEENSS_INS5_IJSG_NSA_ILi4EEEEEENS5_IJSB_SG_EEEEEEEvNS4_8identityESZ_S19_vS1A_EENS_8epilogue10collective18CollectiveEpilogueINS1C_23Sm100TmaWarpSpecializedILi4ELi2ELi32ELb1ELb0EEEJSH_NS5_IJNSS_ISE_SB_EENSS_ISG_SB_EEEEEfNS5_IJlSB_lEEEfS1K_NS1C_6fusion15FusionCallbacksIS1G_NS1L_17LinearCombinationIffffLNS_15FloatRoundStyleE2EEESH_S1J_JEEENS4_5SM1004TMEM4LOAD26SM100_TMEM_LOAD_32dp32b32xESZ_NS10_INS11_ILi3ELi4ELi3EEES14_NSS_INS5_IJNSA_ILi8EEESG_EEENS5_IJSG_SB_EEEEEEENS4_39AutoVectorizingCopyWithAssumedAlignmentILi128EEENS4_14SM90_TMA_STOREES20_S22_S22_EEEvvEEEEvNT_6ParamsE) ;  /* 0xffffff30021c7950 */ /* 0x000fea0003c3ffff */
        .weak           $__internal_1_$__cuda_sm10x_tcgen05_guardrail_trap_phase_invalid_during_alloc
        .type           $__internal_1_$__cuda_sm10x_tcgen05_guardrail_trap_phase_invalid_during_alloc,@function
        .size           $__internal_1_$__cuda_sm10x_tcgen05_guardrail_trap_phase_invalid_during_alloc,($__internal_2_$__cuda_sm10x_tcgen05_guardrail_trap_unallocated_columns_being_dealloced - $__internal_1_$__cuda_sm10x_tcgen05_guardrail_trap_phase_invalid_during_alloc)
$__internal_1_$__cuda_sm10x_tcgen05_guardrail_trap_phase_invalid_during_alloc:
[----:B------:R-:W-:Y:S05]  /*cf90*/  BPT.TRAP 0x1 ;  /* 0x000000040000795c */ /* 0x000fea0000300000 */
[----:B------:R-:W-:-:S04]  /*cfa0*/  MOV R3, 0x0 ;  /* 0x0000000000037802 */ /* 0x000fc80000000f00 */
[----:B------:R-:W-:Y:S05]  /*cfb0*/  RET.REL.NODEC R2 `(_ZN7cutlass13device_kernelINS_4gemm6kernel13GemmUniversalIN4cute5tupleIJiiiiEEENS1_10collective13CollectiveMmaINS1_35MainloopSm100TmaUmmaWarpSpecializedILi3ELi2ELi2ENS5_IJNS4_1CILi1EEESB_SB_EEEEENS5_IJNSA_ILi128EEENSA_ILi256EEENSA_ILi32EEEEEEfNS5_IJSB_llEEEfSI_NS4_8TiledMMAINS4_8MMA_AtomIJNS4_17SM100_MMA_TF32_SSINS_10tfloat32_tESM_fLi128ELi256ELNS4_4UMMA5MajorE1ELSO_1ELNSN_7ScaleInE0ELSP_0EEEEEENS4_6LayoutISC_NS5_IJNSA_ILi0EEEST_ST_EEEEENS5_IJNS4_10UnderscoreESW_SW_EEEEENS4_13SM90_TMA_LOADENS4_14ComposedLayoutINS4_7SwizzleILi2ELi5ELi2EEENS4_18smem_ptr_flag_bitsILi32EEENSS_INS5_IJSG_NSA_ILi4EEEEEENS5_IJSB_SG_EEEEEEEvNS4_8identityESZ_S19_vS1A_EENS_8epilogue10collective18CollectiveEpilogueINS1C_23Sm100TmaWarpSpecializedILi4ELi2ELi32ELb1ELb0EEEJSH_NS5_IJNSS_ISE_SB_EENSS_ISG_SB_EEEEEfNS5_IJlSB_lEEEfS1K_NS1C_6fusion15FusionCallbacksIS1G_NS1L_17LinearCombinationIffffLNS_15FloatRoundStyleE2EEESH_S1J_JEEENS4_5SM1004TMEM4LOAD26SM100_TMEM_LOAD_32dp32b32xESZ_NS10_INS11_ILi3ELi4ELi3EEES14_NSS_INS5_IJNSA_ILi8EEESG_EEENS5_IJSG_SB_EEEEEEENS4_39AutoVectorizingCopyWithAssumedAlignmentILi128EEENS4_14SM90_TMA_STOREES20_S22_S22_EEEvvEEEEvNT_6ParamsE) ;  /* 0xffffff3002107950 */ /* 0x000fea0003c3ffff */
        .weak           $__internal_2_$__cuda_sm10x_tcgen05_guardrail_trap_unallocated_columns_being_dealloced
        .type           $__internal_2_$__cuda_sm10x_tcgen05_guardrail_trap_unallocated_columns_being_dealloced,@function
        .size           $__internal_2_$__cuda_sm10x_tcgen05_guardrail_trap_unallocated_columns_being_dealloced,(.L_x_215 - $__internal_2_$__cuda_sm10x_tcgen05_guardrail_trap_unallocated_columns_being_dealloced)
$__internal_2_$__cuda_sm10x_tcgen05_guardrail_trap_unallocated_columns_being_dealloced:
[----:B------:R-:W-:Y:S05]  /*cfc0*/  BPT.TRAP 0x1 ;  /* 0x000000040000795c */ /* 0x000fea0000300000 */
[----:B------:R-:W-:-:S04]  /*cfd0*/  HFMA2 R3, -RZ, RZ, 0, 0 ;  /* 0x00000000ff037431 */ /* 0x000fc800000001ff */
[----:B------:R-:W-:Y:S05]  /*cfe0*/  RET.REL.NODEC R2 `(_ZN7cutlass13device_kernelINS_4gemm6kernel13GemmUniversalIN4cute5tupleIJiiiiEEENS1_10collective13CollectiveMmaINS1_35MainloopSm100TmaUmmaWarpSpecializedILi3ELi2ELi2ENS5_IJNS4_1CILi1EEESB_SB_EEEEENS5_IJNSA_ILi128EEENSA_ILi256EEENSA_ILi32EEEEEEfNS5_IJSB_llEEEfSI_NS4_8TiledMMAINS4_8MMA_AtomIJNS4_17SM100_MMA_TF32_SSINS_10tfloat32_tESM_fLi128ELi256ELNS4_4UMMA5MajorE1ELSO_1ELNSN_7ScaleInE0ELSP_0EEEEEENS4_6LayoutISC_NS5_IJNSA_ILi0EEEST_ST_EEEEENS5_IJNS4_10UnderscoreESW_SW_EEEEENS4_13SM90_TMA_LOADENS4_14ComposedLayoutINS4_7SwizzleILi2ELi5ELi2EEENS4_18smem_ptr_flag_bitsILi32EEENSS_INS5_IJSG_NSA_ILi4EEEEEENS5_IJSB_SG_EEEEEEEvNS4_8identityESZ_S19_vS1A_EENS_8epilogue10collective18CollectiveEpilogueINS1C_23Sm100TmaWarpSpecializedILi4ELi2ELi32ELb1ELb0EEEJSH_NS5_IJNSS_ISE_SB_EENSS_ISG_SB_EEEEEfNS5_IJlSB_lEEEfS1K_NS1C_6fusion15FusionCallbacksIS1G_NS1L_17LinearCombinationIffffLNS_15FloatRoundStyleE2EEESH_S1J_JEEENS4_5SM1004TMEM4LOAD26SM100_TMEM_LOAD_32dp32b32xESZ_NS10_INS11_ILi3ELi4ELi3EEES14_NSS_INS5_IJNSA_ILi8EEESG_EEENS5_IJSG_SB_EEEEEEENS4_39AutoVectorizingCopyWithAssumedAlignmentILi128EEENS4_14SM90_TMA_STOREES20_S22_S22_EEEvvEEEEvNT_6ParamsE) ;  /* 0xffffff3002047950 */ /* 0x000fea0003c3ffff */
.L_x_214:
[----:B------:R-:W-:-:S00]  /*cff0*/  BRA `(.L_x_214) ;  /* 0xfffffffc00fc7947 */ /* 0x000fc0000383ffff */
[----:B------:R-:W-:-:S00]  /*d000*/  NOP ;  /* 0x0000000000007918 */ /* 0x000fc00000000000 */
[----:B------:R-:W-:-:S00]  /*d010*/  NOP ;  /* 0x0000000000007918 */ /* 0x000fc00000000000 */
[----:B------:R-:W-:-:S00]  /*d020*/  NOP ;  /* 0x0000000000007918 */ /* 0x000fc00000000000 */
[----:B------:R-:W-:-:S00]  /*d030*/  NOP ;  /* 0x0000000000007918 */ /* 0x000fc00000000000 */
[----:B------:R-:W-:-:S00]  /*d040*/  NOP ;  /* 0x0000000000007918 */ /* 0x000fc00000000000 */
[----:B------:R-:W-:-:S00]  /*d050*/  NOP ;  /* 0x0000000000007918 */ /* 0x000fc00000000000 */
[----:B------:R-:W-:-:S00]  /*d060*/  NOP ;  /* 0x0000000000007918 */ /* 0x000fc00000000000 */
[----:B------:R-:W-:-:S00]  /*d070*/  NOP ;  /* 0x0000000000007918 */ /* 0x000fc00000000000 */
.L_x_215:


//--------------------- .nv.global.init           --------------------------
	.section	.nv.global.init,"aw",@progbits
.nv.global.init:
	.type		$str$27,@object
	.size		$str$27,($str$28 - $str$27)
$str$27:
        /*0000*/ 	.byte	0x28, 0x61, 0x64, 0x64, 0x72, 0x65, 0x73, 0x73, 0x20, 0x26, 0x20, 0x6d, 0x61, 0x73, 0x6b, 0x29
        /*0010*/ 	.byte	0x20, 0x3d, 0x3d, 0x20, 0x30, 0x00
	.type		$str$28,@object
	.size		$str$28,($str$26 - $str$28)
$str$28:
        /*0016*/ 	.byte	0x2f, 0x74, 0x6d, 0x70, 0x2f, 0x63, 0x75, 0x74, 0x6c, 0x61, 0x73, 0x73, 0x5f, 0x73, 0x77, 0x65
        /*0026*/ 	.byte	0x65, 0x70, 0x5f, 0x73, 0x72, 0x63, 0x2f, 0x69, 0x6e, 0x63, 0x6c, 0x75, 0x64, 0x65, 0x2f, 0x63
        /*0036*/ 	.byte	0x75, 0x74, 0x65, 0x2f, 0x70, 0x6f, 0x69, 0x6e, 0x74, 0x65, 0x72, 0x5f, 0x66, 0x6c, 0x61, 0x67
        /*0046*/ 	.byte	0x67, 0x65, 0x64, 0x2e, 0x68, 0x70, 0x70, 0x00
	.type		$str$26,@object
	.size		$str$26,($str$25 - $str$26)
$str$26:
        /*004e*/ 	.byte	0x2f, 0x74, 0x6d, 0x70, 0x2f, 0x63, 0x75, 0x74, 0x6c, 0x61, 0x73, 0x73, 0x5f, 0x73, 0x77, 0x65
        /*005e*/ 	.byte	0x65, 0x70, 0x5f, 0x73, 0x72, 0x63, 0x2f, 0x69, 0x6e, 0x63, 0x6c, 0x75, 0x64, 0x65, 0x2f, 0x63
        /*006e*/ 	.byte	0x75, 0x74, 0x65, 0x2f, 0x61, 0x74, 0x6f, 0x6d, 0x2f, 0x63, 0x6f, 0x70, 0x79, 0x5f, 0x74, 0x72
        /*007e*/ 	.byte	0x61, 0x69, 0x74, 0x73, 0x5f, 0x73, 0x6d, 0x31, 0x30, 0x30, 0x2e, 0x68, 0x70, 0x70, 0x00
	.type		$str$25,@object
	.size		$str$25,(__unnamed_1 - $str$25)
$str$25:
        /*008d*/ 	.byte	0x28, 0x28, 0x75, 0x69, 0x6e, 0x74, 0x33, 0x32, 0x5f, 0x74, 0x28, 0x74, 0x68, 0x72, 0x65, 0x61
        /*009d*/ 	.byte	0x64, 0x49, 0x64, 0x78, 0x2e, 0x78, 0x29, 0x20, 0x2f, 0x20, 0x33, 0x32, 0x29, 0x20, 0x25, 0x20
        /*00ad*/ 	.byte	0x34, 0x29, 0x20, 0x3d, 0x3d, 0x20, 0x28, 0x28, 0x28, 0x74, 0x6d, 0x65, 0x6d, 0x5f, 0x61, 0x64
        /*00bd*/ 	.byte	0x64, 0x72, 0x20, 0x3e, 0x3e, 0x20, 0x31, 0x36, 0x29, 0x20, 0x2f, 0x20, 0x33, 0x32, 0x29, 0x20
        /*00cd*/ 	.byte	0x25, 0x20, 0x34, 0x29, 0x00
	.type		__unnamed_1,@object
	.size		__unnamed_1,(__unnamed_2 - __unnamed_1)
__unnamed_1:
        /*00d2*/ 	.byte	0x61, 0x75, 0x74, 0x6f, 0x20, 0x63, 0x75, 0x74, 0x65, 0x3a, 0x3a, 0x61, 0x73, 0x5f, 0x70, 0x6f
        /* <DEDUP_REMOVED lines=23> */
        /*0252*/ 	.byte	0x43, 0x3c, 0x34, 0x30, 0x39, 0x36, 0x3e, 0x3e, 0x3e, 0x3e, 0x5d, 0x00
	.type		__unnamed_2,@object
	.size		__unnamed_2,(.L_2 - __unnamed_2)
__unnamed_2:
        /* <DEDUP_REMOVED lines=44> */
.L_2:


//--------------------- .nv.shared._ZN7cutlass13device_kernelINS_4gemm6kernel13GemmUniversalIN4cute5tupleIJiiiiEEENS1_10collective13CollectiveMmaINS1_35MainloopSm100TmaUmmaWarpSpecializedILi3ELi2ELi2ENS5_IJNS4_1CILi1EEESB_SB_EEEEENS5_IJNSA_ILi128EEENSA_ILi256EEENSA_ILi32EEEEEEfNS5_IJSB_llEEEfSI_NS4_8TiledMMAINS4_8MMA_AtomIJNS4_17SM100_MMA_TF32_SSINS_10tfloat32_tESM_fLi128ELi256ELNS4_4UMMA5MajorE1ELSO_1ELNSN_7ScaleInE0ELSP_0EEEEEENS4_6LayoutISC_NS5_IJNSA_ILi0EEEST_ST_EEEEENS5_IJNS4_10UnderscoreESW_SW_EEEEENS4_13SM90_TMA_LOADENS4_14ComposedLayoutINS4_7SwizzleILi2ELi5ELi2EEENS4_18smem_ptr_flag_bitsILi32EEENSS_INS5_IJSG_NSA_ILi4EEEEEENS5_IJSB_SG_EEEEEEEvNS4_8identityESZ_S19_vS1A_EENS_8epilogue10collective18CollectiveEpilogueINS1C_23Sm100TmaWarpSpecializedILi4ELi2ELi32ELb1ELb0EEEJSH_NS5_IJNSS_ISE_SB_EENSS_ISG_SB_EEEEEfNS5_IJlSB_lEEEfS1K_NS1C_6fusion15FusionCallbacksIS1G_NS1L_17LinearCombinationIffffLNS_15FloatRoundStyleE2EEESH_S1J_JEEENS4_5SM1004TMEM4LOAD26SM100_TMEM_LOAD_32dp32b32xESZ_NS10_INS11_ILi3ELi4ELi3EEES14_NSS_INS5_IJNSA_ILi8EEESG_EEENS5_IJSG_SB_EEEEEEENS4_39AutoVectorizingCopyWithAssumedAlignmentILi128EEENS4_14SM90_TMA_STOREES20_S22_S22_EEEvvEEEEvNT_6ParamsE --------------------------
	.section	.nv.shared._ZN7cutlass13device_kernelINS_4gemm6kernel13GemmUniversalIN4cute5tupleIJiiiiEEENS1_10collective13CollectiveMmaINS1_35MainloopSm100TmaUmmaWarpSpecializedILi3ELi2ELi2ENS5_IJNS4_1CILi1EEESB_SB_EEEEENS5_IJNSA_ILi128EEENSA_ILi256EEENSA_ILi32EEEEEEfNS5_IJSB_llEEEfSI_NS4_8TiledMMAINS4_8MMA_AtomIJNS4_17SM100_MMA_TF32_SSINS_10tfloat32_tESM_fLi128ELi256ELNS4_4UMMA5MajorE1ELSO_1ELNSN_7ScaleInE0ELSP_0EEEEEENS4_6LayoutISC_NS5_IJNSA_ILi0EEEST_ST_EEEEENS5_IJNS4_10UnderscoreESW_SW_EEEEENS4_13SM90_TMA_LOADENS4_14ComposedLayoutINS4_7SwizzleILi2ELi5ELi2EEENS4_18smem_ptr_flag_bitsILi32EEENSS_INS5_IJSG_NSA_ILi4EEEEEENS5_IJSB_SG_EEEEEEEvNS4_8identityESZ_S19_vS1A_EENS_8epilogue10collective18CollectiveEpilogueINS1C_23Sm100TmaWarpSpecializedILi4ELi2ELi32ELb1ELb0EEEJSH_NS5_IJNSS_ISE_SB_EENSS_ISG_SB_EEEEEfNS5_IJlSB_lEEEfS1K_NS1C_6fusion15FusionCallbacksIS1G_NS1L_17LinearCombinationIffffLNS_15FloatRoundStyleE2EEESH_S1J_JEEENS4_5SM1004TMEM4LOAD26SM100_TMEM_LOAD_32dp32b32xESZ_NS10_INS11_ILi3ELi4ELi3EEES14_NSS_INS5_IJNSA_ILi8EEESG_EEENS5_IJSG_SB_EEEEEEENS4_39AutoVectorizingCopyWithAssumedAlignmentILi128EEENS4_14SM90_TMA_STOREES20_S22_S22_EEEvvEEEEvNT_6ParamsE,"aw",@nobits
	.sectionflags	@""
	.align	16
	.zero		1024


//--------------------- .nv.shared.reserved.0     --------------------------
	.section	.nv.shared.reserved.0,"aw",@nobits
	.weak		__nv_reservedSMEM_offset_0_alias
	.size		__nv_reservedSMEM_offset_0_alias, 0, 64
	.other		__nv_reservedSMEM_offset_0_alias,@"STO_CUDA_RESERVED_SHARED STV_DEFAULT"
__nv_reservedSMEM_offset_0_alias:
	.zero		0
.nv.shared.reserved.0:
	.zero		64
	.weak		__nv_reservedSMEM_tcgen05_partition
	.type		__nv_reservedSMEM_tcgen05_partition,@object
	.size		__nv_reservedSMEM_tcgen05_partition,(.L_0 - __nv_reservedSMEM_tcgen05_partition)
__nv_reservedSMEM_tcgen05_partition:
	.zero		32
.L_0:


//--------------------- .nv.global                --------------------------
	.section	.nv.global,"aw",@nobits
.nv.global:
	.type		_ZN40_INTERNAL_d71eaf97_4_k_cu_8926be0a_373474cute1_E,@object
	.size		_ZN40_INTERNAL_d71eaf97_4_k_cu_8926be0a_373474cute1_E,(_ZN40_INTERNAL_d71eaf97_4_k_cu_8926be0a_373474cuda3std3__45__cpo6cbeginE - _ZN40_INTERNAL_d71eaf97_4_k_cu_8926be0a_373474cute1_E)
_ZN40_INTERNAL_d71eaf97_4_k_cu_8926be0a_373474cute1_E:
	.zero		1
	.type		_ZN40_INTERNAL_d71eaf97_4_k_cu_8926be0a_373474cuda3std3__45__cpo6cbeginE,@object
	.size		_ZN40_INTERNAL_d71eaf97_4_k_cu_8926be0a_373474cuda3std3__45__cpo6cbeginE,(_ZN40_INTERNAL_d71eaf97_4_k_cu_8926be0a_373474cuda3std3__48in_placeE - _ZN40_INTERNAL_d71eaf97_4_k_cu_8926be0a_373474cuda3std3__45__cpo6cbeginE)
_ZN40_INTERNAL_d71eaf97_4_k_cu_8926be0a_373474cuda3std3__45__cpo6cbeginE:
	.zero		1
	.type		_ZN40_INTERNAL_d71eaf97_4_k_cu_8926be0a_373474cuda3std3__48in_placeE,@object
	.size		_ZN40_INTERNAL_d71eaf97_4_k_cu_8926be0a_373474cuda3std3__48in_placeE,(_ZN40_INTERNAL_d71eaf97_4_k_cu_8926be0a_373474cuda3std6ranges3__45__cpo9iter_moveE - _ZN40_INTERNAL_d71eaf97_4_k_cu_8926be0a_373474cuda3std3__48in_placeE)
_ZN40_INTERNAL_d71eaf97_4_k_cu_8926be0a_373474cuda3std3__48in_placeE:
	.zero		1
	.type		_ZN40_INTERNAL_d71eaf97_4_k_cu_8926be0a_373474cuda3std6ranges3__45__cpo9iter_moveE,@object
	.size		_ZN40_INTERNAL_d71eaf97_4_k_cu_8926be0a_373474cuda3std6ranges3__45__cpo9iter_moveE,(_ZN40_INTERNAL_d71eaf97_4_k_cu_8926be0a_373474cuda3std3__45__cpo5beginE - _ZN40_INTERNAL_d71eaf97_4_k_cu_8926be0a_373474cuda3std6ranges3__45__cpo9iter_moveE)
_ZN40_INTERNAL_d71eaf97_4_k_cu_8926be0a_373474cuda3std6ranges3__45__cpo9iter_moveE:
	.zero		1
	.type		_ZN40_INTERNAL_d71eaf97_4_k_cu_8926be0a_373474cuda3std3__45__cpo5beginE,@object
	.size		_ZN40_INTERNAL_d71eaf97_4_k_cu_8926be0a_373474cuda3std3__45__cpo5beginE,(_ZN40_INTERNAL_d71eaf97_4_k_cu_8926be0a_373474cuda3std3__442_GLOBAL__N__d71eaf97_4_k_cu_8926be0a_373476ignoreE - _ZN40_INTERNAL_d71eaf97_4_k_cu_8926be0a_373474cuda3std3__45__cpo5beginE)
_ZN40_INTERNAL_d71eaf97_4_k_cu_8926be0a_373474cuda3std3__45__cpo5beginE:
	.zero		1
	.type		_ZN40_INTERNAL_d71eaf97_4_k_cu_8926be0a_373474cuda3std3__442_GLOBAL__N__d71eaf97_4_k_cu_8926be0a_373476ignoreE,@object
	.size		_ZN40_INTERNAL_d71eaf97_4_k_cu_8926be0a_373474cuda3std3__442_GLOBAL__N__d71eaf97_4_k_cu_8926be0a_373476ignoreE,(_ZN40_INTERNAL_d71eaf97_4_k_cu_8926be0a_373474cute7productE - _ZN40_INTERNAL_d71eaf97_4_k_cu_8926be0a_373474cuda3std3__442_GLOBAL__N__d71eaf97_4_k_cu_8926be0a_373476ignoreE)
_ZN40_INTERNAL_d71eaf97_4_k_cu_8926be0a_373474cuda3std3__442_GLOBAL__N__d71eaf97_4_k_cu_8926be0a_373476ignoreE:
	.zero		1
	.type		_ZN40_INTERNAL_d71eaf97_4_k_cu_8926be0a_373474cute7productE,@object
	.size		_ZN40_INTERNAL_d71eaf97_4_k_cu_8926be0a_373474cute7productE,(_ZN40_INTERNAL_d71eaf97_4_k_cu_8926be0a_373474cuda3std3__45__cpo3endE - _ZN40_INTERNAL_d71eaf97_4_k_cu_8926be0a_373474cute7productE)
_ZN40_INTERNAL_d71eaf97_4_k_cu_8926be0a_373474cute7productE:
	.zero		1
	.type		_ZN40_INTERNAL_d71eaf97_4_k_cu_8926be0a_373474cuda3std3__45__cpo3endE,@object
	.size		_ZN40_INTERNAL_d71eaf97_4_k_cu_8926be0a_373474cuda3std3__45__cpo3endE,(_ZN40_INTERNAL_d71eaf97_4_k_cu_8926be0a_373474cuda3std3__419piecewise_constructE - _ZN40_INTERNAL_d71eaf97_4_k_cu_8926be0a_373474cuda3std3__45__cpo3endE)
_ZN40_INTERNAL_d71eaf97_4_k_cu_8926be0a_373474cuda3std3__45__cpo3endE:
	.zero		1
	.type		_ZN40_INTERNAL_d71eaf97_4_k_cu_8926be0a_373474cuda3std3__419piecewise_constructE,@object
	.size		_ZN40_INTERNAL_d71eaf97_4_k_cu_8926be0a_373474cuda3std3__419piecewise_constructE,(_ZN40_INTERNAL_d71eaf97_4_k_cu_8926be0a_373474cuda3std3__45__cpo4cendE - _ZN40_INTERNAL_d71eaf97_4_k_cu_8926be0a_373474cuda3std3__419piecewise_constructE)
_ZN40_INTERNAL_d71eaf97_4_k_cu_8926be0a_373474cuda3std3__419piecewise_constructE:
	.zero		1
	.type		_ZN40_INTERNAL_d71eaf97_4_k_cu_8926be0a_373474cuda3std3__45__cpo4cendE,@object
	.size		_ZN40_INTERNAL_d71eaf97_4_k_cu_8926be0a_373474cuda3std3__45__cpo4cendE,(_ZN40_INTERNAL_d71eaf97_4_k_cu_8926be0a_373474cuda3std6ranges3__45__cpo4swapE - _ZN40_INTERNAL_d71eaf97_4_k_cu_8926be0a_373474cuda3std3__45__cpo4cendE)
_ZN40_INTERNAL_d71eaf97_4_k_cu_8926be0a_373474cuda3std3__45__cpo4cendE:
	.zero		1
	.type		_ZN40_INTERNAL_d71eaf97_4_k_cu_8926be0a_373474cuda3std6ranges3__45__cpo4swapE,@object
	.size		_ZN40_INTERNAL_d71eaf97_4_k_cu_8926be0a_373474cuda3std6ranges3__45__cpo4swapE,(.L_10 - _ZN40_INTERNAL_d71eaf97_4_k_cu_8926be0a_373474cuda3std6ranges3__45__cpo4swapE)
_ZN40_INTERNAL_d71eaf97_4_k_cu_8926be0a_373474cuda3std6ranges3__45__cpo4swapE:
	.zero		1
.L_10:


//--------------------- .nv.constant0._ZN7cutlass13device_kernelINS_4gemm6kernel13GemmUniversalIN4cute5tupleIJiiiiEEENS1_10collective13CollectiveMmaINS1_35MainloopSm100TmaUmmaWarpSpecializedILi3ELi2ELi2ENS5_IJNS4_1CILi1EEESB_SB_EEEEENS5_IJNSA_ILi128EEENSA_ILi256EEENSA_ILi32EEEEEEfNS5_IJSB_llEEEfSI_NS4_8TiledMMAINS4_8MMA_AtomIJNS4_17SM100_MMA_TF32_SSINS_10tfloat32_tESM_fLi128ELi256ELNS4_4UMMA5MajorE1ELSO_1ELNSN_7ScaleInE0ELSP_0EEEEEENS4_6LayoutISC_NS5_IJNSA_ILi0EEEST_ST_EEEEENS5_IJNS4_10UnderscoreESW_SW_EEEEENS4_13SM90_TMA_LOADENS4_14ComposedLayoutINS4_7SwizzleILi2ELi5ELi2EEENS4_18smem_ptr_flag_bitsILi32EEENSS_INS5_IJSG_NSA_ILi4EEEEEENS5_IJSB_SG_EEEEEEEvNS4_8identityESZ_S19_vS1A_EENS_8epilogue10collective18CollectiveEpilogueINS1C_23Sm100TmaWarpSpecializedILi4ELi2ELi32ELb1ELb0EEEJSH_NS5_IJNSS_ISE_SB_EENSS_ISG_SB_EEEEEfNS5_IJlSB_lEEEfS1K_NS1C_6fusion15FusionCallbacksIS1G_NS1L_17LinearCombinationIffffLNS_15FloatRoundStyleE2EEESH_S1J_JEEENS4_5SM1004TMEM4LOAD26SM100_TMEM_LOAD_32dp32b32xESZ_NS10_INS11_ILi3ELi4ELi3EEES14_NSS_INS5_IJNSA_ILi8EEESG_EEENS5_IJSG_SB_EEEEEEENS4_39AutoVectorizingCopyWithAssumedAlignmentILi128EEENS4_14SM90_TMA_STOREES20_S22_S22_EEEvvEEEEvNT_6ParamsE --------------------------
	.section	.nv.constant0._ZN7cutlass13device_kernelINS_4gemm6kernel13GemmUniversalIN4cute5tupleIJiiiiEEENS1_10collective13CollectiveMmaINS1_35MainloopSm100TmaUmmaWarpSpecializedILi3ELi2ELi2ENS5_IJNS4_1CILi1EEESB_SB_EEEEENS5_IJNSA_ILi128EEENSA_ILi256EEENSA_ILi32EEEEEEfNS5_IJSB_llEEEfSI_NS4_8TiledMMAINS4_8MMA_AtomIJNS4_17SM100_MMA_TF32_SSINS_10tfloat32_tESM_fLi128ELi256ELNS4_4UMMA5MajorE1ELSO_1ELNSN_7ScaleInE0ELSP_0EEEEEENS4_6LayoutISC_NS5_IJNSA_ILi0EEEST_ST_EEEEENS5_IJNS4_10UnderscoreESW_SW_EEEEENS4_13SM90_TMA_LOADENS4_14ComposedLayoutINS4_7SwizzleILi2ELi5ELi2EEENS4_18smem_ptr_flag_bitsILi32EEENSS_INS5_IJSG_NSA_ILi4EEEEEENS5_IJSB_SG_EEEEEEEvNS4_8identityESZ_S19_vS1A_EENS_8epilogue10collective18CollectiveEpilogueINS1C_23Sm100TmaWarpSpecializedILi4ELi2ELi32ELb1ELb0EEEJSH_NS5_IJNSS_ISE_SB_EENSS_ISG_SB_EEEEEfNS5_IJlSB_lEEEfS1K_NS1C_6fusion15FusionCallbacksIS1G_NS1L_17LinearCombinationIffffLNS_15FloatRoundStyleE2EEESH_S1J_JEEENS4_5SM1004TMEM4LOAD26SM100_TMEM_LOAD_32dp32b32xESZ_NS10_INS11_ILi3ELi4ELi3EEES14_NSS_INS5_IJNSA_ILi8EEESG_EEENS5_IJSG_SB_EEEEEEENS4_39AutoVectorizingCopyWithAssumedAlignmentILi128EEENS4_14SM90_TMA_STOREES20_S22_S22_EEEvvEEEEvNT_6ParamsE,"a",@progbits
	.sectionflags	@""
	.align	4
.nv.constant0._ZN7cutlass13device_kernelINS_4gemm6kernel13GemmUniversalIN4cute5tupleIJiiiiEEENS1_10collective13CollectiveMmaINS1_35MainloopSm100TmaUmmaWarpSpecializedILi3ELi2ELi2ENS5_IJNS4_1CILi1EEESB_SB_EEEEENS5_IJNSA_ILi128EEENSA_ILi256EEENSA_ILi32EEEEEEfNS5_IJSB_llEEEfSI_NS4_8TiledMMAINS4_8MMA_AtomIJNS4_17SM100_MMA_TF32_SSINS_10tfloat32_tESM_fLi128ELi256ELNS4_4UMMA5MajorE1ELSO_1ELNSN_7ScaleInE0ELSP_0EEEEEENS4_6LayoutISC_NS5_IJNSA_ILi0EEEST_ST_EEEEENS5_IJNS4_10UnderscoreESW_SW_EEEEENS4_13SM90_TMA_LOADENS4_14ComposedLayoutINS4_7SwizzleILi2ELi5ELi2EEENS4_18smem_ptr_flag_bitsILi32EEENSS_INS5_IJSG_NSA_ILi4EEEEEENS5_IJSB_SG_EEEEEEEvNS4_8identityESZ_S19_vS1A_EENS_8epilogue10collective18CollectiveEpilogueINS1C_23Sm100TmaWarpSpecializedILi4ELi2ELi32ELb1ELb0EEEJSH_NS5_IJNSS_ISE_SB_EENSS_ISG_SB_EEEEEfNS5_IJlSB_lEEEfS1K_NS1C_6fusion15FusionCallbacksIS1G_NS1L_17LinearCombinationIffffLNS_15FloatRoundStyleE2EEESH_S1J_JEEENS4_5SM1004TMEM4LOAD26SM100_TMEM_LOAD_32dp32b32xESZ_NS10_INS11_ILi3ELi4ELi3EEES14_NSS_INS5_IJNSA_ILi8EEESG_EEENS5_IJSG_SB_EEEEEEENS4_39AutoVectorizingCopyWithAssumedAlignmentILi128EEENS4_14SM90_TMA_STOREES20_S22_S22_EEEvvEEEEvNT_6ParamsE:
	.zero		2944


//--------------------- SYMBOLS --------------------------

	.type		.nv.reservedSmem.offset0,@object
	.size		.nv.reservedSmem.offset0,0x4
	.type		.nv.reservedSmem.cap,@object
	.size		.nv.reservedSmem.cap,0x4
	.type		__assertfail,@function
